	.target	sm_100a

	.elftype	@"ET_EXEC"


//--------------------- .note.nv.tkinfo           --------------------------
	.section	.note.nv.tkinfo,"",@"SHT_NOTE"
	.sectionflags	@"SHF_NOTE_NV_TKINFO"
	.tkinfo
        /*0018*/ 	.word	0x00000002
        /*0030*/ 	.string	""
        /*0030*/ 	.string	"ptxas"
        /*0030*/ 	.string	"Cuda compilation tools, release 13.0, V13.0.88"
        /*0030*/ 	.string	"Build cuda_13.0.r13.0/compiler.36424714_0"
        /*0030*/ 	.string	"-arch sm_100a -m 64 "



//--------------------- .note.nv.cuinfo           --------------------------
	.section	.note.nv.cuinfo,"",@"SHT_NOTE"
	.sectionflags	@"SHF_NOTE_NV_CUINFO"
        /*0018*/ 	.short	0x0002
        /*001a*/ 	.short	0x0064
        /*001c*/ 	.short	0x0082
	.zero		2


//--------------------- .nv.info                  --------------------------
	.section	.nv.info,"",@"SHT_CUDA_INFO"
	.align	4


	//----- nvinfo : EIATTR_REGCOUNT
	.align		4
        /*0000*/ 	.byte	0x04, 0x2f
        /*0002*/ 	.short	(.L_12 - .L_11)
	.align		4
.L_11:
        /*0004*/ 	.word	index@(_ZN7cutlass13device_kernelIN5flash11enable_sm90INS1_16FlashAttnFwdSm90INS1_25CollectiveMainloopFwdSm90ILi2EN4cute5tupleIJNS5_1CILi1EEES8_S8_EEENS6_IJNS7_ILi192EEENS7_ILi144EEENS7_ILi96EEEEEELi96ENS_10bfloat16_tEfNS_4arch4Sm90ELb1ELb0ELb0ELb1ELb0ELb1ELb0ELb0ELb1ELb1ELb0ELb0EEENS1_21CollectiveEpilogueFwdINS6_IJSA_SC_SB_EEES9_SE_SG_Li384ELb1ELb1ELb0ELb0EEENS1_36VarlenDynamicPersistentTileSchedulerILi192ELi144ELi384ELi128ELb0ELb1ELb1ELb1ELb1ELb1EEEEEEEEEvNT_6ParamsE)
        /*0008*/ 	.word	0x00000004


	//----- nvinfo : EIATTR_FRAME_SIZE
	.align		4
.L_12:
        /*000c*/ 	.byte	0x04, 0x11
        /*000e*/ 	.short	(.L_14 - .L_13)
	.align		4
.L_13:
        /*0010*/ 	.word	index@(_ZN7cutlass13device_kernelIN5flash11enable_sm90INS1_16FlashAttnFwdSm90INS1_25CollectiveMainloopFwdSm90ILi2EN4cute5tupleIJNS5_1CILi1EEES8_S8_EEENS6_IJNS7_ILi192EEENS7_ILi144EEENS7_ILi96EEEEEELi96ENS_10bfloat16_tEfNS_4arch4Sm90ELb1ELb0ELb0ELb1ELb0ELb1ELb0ELb0ELb1ELb1ELb0ELb0EEENS1_21CollectiveEpilogueFwdINS6_IJSA_SC_SB_EEES9_SE_SG_Li384ELb1ELb1ELb0ELb0EEENS1_36VarlenDynamicPersistentTileSchedulerILi192ELi144ELi384ELi128ELb0ELb1ELb1ELb1ELb1ELb1EEEEEEEEEvNT_6ParamsE)
        /*0014*/ 	.word	0x00000000


	//----- nvinfo : EIATTR_REGCOUNT
	.align		4
.L_14:
        /*0018*/ 	.byte	0x04, 0x2f
        /*001a*/ 	.short	(.L_16 - .L_15)
	.align		4
.L_15:
        /*001c*/ 	.word	index@(_ZN7cutlass13device_kernelIN5flash11enable_sm90INS1_16FlashAttnFwdSm90INS1_25CollectiveMainloopFwdSm90ILi2EN4cute5tupleIJNS5_1CILi1EEES8_S8_EEENS6_IJNS7_ILi192EEENS7_ILi144EEENS7_ILi96EEEEEELi96ENS_10bfloat16_tEfNS_4arch4Sm90ELb1ELb0ELb0ELb1ELb0ELb0ELb0ELb0ELb1ELb1ELb0ELb0EEENS1_21CollectiveEpilogueFwdINS6_IJSA_SC_SB_EEES9_SE_SG_Li384ELb1ELb1ELb0ELb0EEENS1_36VarlenDynamicPersistentTileSchedulerILi192ELi144ELi384ELi128ELb0ELb1ELb1ELb1ELb1ELb1EEEEEEEEEvNT_6ParamsE)
        /*0020*/ 	.word	0x00000004


	//----- nvinfo : EIATTR_FRAME_SIZE
	.align		4
.L_16:
        /*0024*/ 	.byte	0x04, 0x11
        /*0026*/ 	.short	(.L_18 - .L_17)
	.align		4
.L_17:
        /*0028*/ 	.word	index@(_ZN7cutlass13device_kernelIN5flash11enable_sm90INS1_16FlashAttnFwdSm90INS1_25CollectiveMainloopFwdSm90ILi2EN4cute5tupleIJNS5_1CILi1EEES8_S8_EEENS6_IJNS7_ILi192EEENS7_ILi144EEENS7_ILi96EEEEEELi96ENS_10bfloat16_tEfNS_4arch4Sm90ELb1ELb0ELb0ELb1ELb0ELb0ELb0ELb0ELb1ELb1ELb0ELb0EEENS1_21CollectiveEpilogueFwdINS6_IJSA_SC_SB_EEES9_SE_SG_Li384ELb1ELb1ELb0ELb0EEENS1_36VarlenDynamicPersistentTileSchedulerILi192ELi144ELi384ELi128ELb0ELb1ELb1ELb1ELb1ELb1EEEEEEEEEvNT_6ParamsE)
        /*002c*/ 	.word	0x00000000


	//----- nvinfo : EIATTR_REGCOUNT
	.align		4
.L_18:
        /*0030*/ 	.byte	0x04, 0x2f
        /*0032*/ 	.short	(.L_20 - .L_19)
	.align		4
.L_19:
        /*0034*/ 	.word	index@(_ZN7cutlass13device_kernelIN5flash11enable_sm90INS1_16FlashAttnFwdSm90INS1_25CollectiveMainloopFwdSm90ILi2EN4cute5tupleIJNS5_1CILi1EEES8_S8_EEENS6_IJNS7_ILi192EEENS7_ILi144EEENS7_ILi96EEEEEELi96ENS_10bfloat16_tEfNS_4arch4Sm90ELb1ELb0ELb0ELb0ELb0ELb0ELb0ELb0ELb1ELb1ELb0ELb0EEENS1_21CollectiveEpilogueFwdINS6_IJSA_SC_SB_EEES9_SE_SG_Li384ELb0ELb1ELb0ELb0EEENS1_30DynamicPersistentTileSchedulerILi384ELi128ELb0ELb1ELb1EEEEEEEEEvNT_6ParamsE)
        /*0038*/ 	.word	0x00000004


	//----- nvinfo : EIATTR_FRAME_SIZE
	.align		4
.L_20:
        /*003c*/ 	.byte	0x04, 0x11
        /*003e*/ 	.short	(.L_22 - .L_21)
	.align		4
.L_21:
        /*0040*/ 	.word	index@(_ZN7cutlass13device_kernelIN5flash11enable_sm90INS1_16FlashAttnFwdSm90INS1_25CollectiveMainloopFwdSm90ILi2EN4cute5tupleIJNS5_1CILi1EEES8_S8_EEENS6_IJNS7_ILi192EEENS7_ILi144EEENS7_ILi96EEEEEELi96ENS_10bfloat16_tEfNS_4arch4Sm90ELb1ELb0ELb0ELb0ELb0ELb0ELb0ELb0ELb1ELb1ELb0ELb0EEENS1_21CollectiveEpilogueFwdINS6_IJSA_SC_SB_EEES9_SE_SG_Li384ELb0ELb1ELb0ELb0EEENS1_30DynamicPersistentTileSchedulerILi384ELi128ELb0ELb1ELb1EEEEEEEEEvNT_6ParamsE)
        /*0044*/ 	.word	0x00000000


	//----- nvinfo : EIATTR_REGCOUNT
	.align		4
.L_22:
        /*0048*/ 	.byte	0x04, 0x2f
        /*004a*/ 	.short	(.L_24 - .L_23)
	.align		4
.L_23:
        /*004c*/ 	.word	index@(_ZN7cutlass13device_kernelIN5flash11enable_sm90INS1_16FlashAttnFwdSm90INS1_25CollectiveMainloopFwdSm90ILi2EN4cute5tupleIJNS5_1CILi1EEES8_S8_EEENS6_IJNS7_ILi192EEENS7_ILi128EEENS7_ILi96EEEEEELi96ENS_10bfloat16_tEfNS_4arch4Sm90ELb0ELb1ELb0ELb1ELb0ELb1ELb0ELb0ELb1ELb1ELb0ELb0EEENS1_21CollectiveEpilogueFwdINS6_IJSA_SC_SB_EEES9_SE_SG_Li384ELb1ELb1ELb0ELb0EEENS1_36VarlenDynamicPersistentTileSchedulerILi192ELi128ELi384ELi128ELb0ELb1ELb1ELb1ELb0ELb1EEEEEEEEEvNT_6ParamsE)
        /*0050*/ 	.word	0x00000004


	//----- nvinfo : EIATTR_FRAME_SIZE
	.align		4
.L_24:
        /*0054*/ 	.byte	0x04, 0x11
        /*0056*/ 	.short	(.L_26 - .L_25)
	.align		4
.L_25:
        /*0058*/ 	.word	index@(_ZN7cutlass13device_kernelIN5flash11enable_sm90INS1_16FlashAttnFwdSm90INS1_25CollectiveMainloopFwdSm90ILi2EN4cute5tupleIJNS5_1CILi1EEES8_S8_EEENS6_IJNS7_ILi192EEENS7_ILi128EEENS7_ILi96EEEEEELi96ENS_10bfloat16_tEfNS_4arch4Sm90ELb0ELb1ELb0ELb1ELb0ELb1ELb0ELb0ELb1ELb1ELb0ELb0EEENS1_21CollectiveEpilogueFwdINS6_IJSA_SC_SB_EEES9_SE_SG_Li384ELb1ELb1ELb0ELb0EEENS1_36VarlenDynamicPersistentTileSchedulerILi192ELi128ELi384ELi128ELb0ELb1ELb1ELb1ELb0ELb1EEEEEEEEEvNT_6ParamsE)
        /*005c*/ 	.word	0x00000000


	//----- nvinfo : EIATTR_REGCOUNT
	.align		4
.L_26:
        /*0060*/ 	.byte	0x04, 0x2f
        /*0062*/ 	.short	(.L_28 - .L_27)
	.align		4
.L_27:
        /*0064*/ 	.word	index@(_ZN7cutlass13device_kernelIN5flash11enable_sm90INS1_16FlashAttnFwdSm90INS1_25CollectiveMainloopFwdSm90ILi2EN4cute5tupleIJNS5_1CILi1EEES8_S8_EEENS6_IJNS7_ILi192EEENS7_ILi128EEENS7_ILi96EEEEEELi96ENS_10bfloat16_tEfNS_4arch4Sm90ELb0ELb1ELb0ELb1ELb0ELb0ELb0ELb0ELb1ELb1ELb0ELb0EEENS1_21CollectiveEpilogueFwdINS6_IJSA_SC_SB_EEES9_SE_SG_Li384ELb1ELb1ELb0ELb0EEENS1_36VarlenDynamicPersistentTileSchedulerILi192ELi128ELi384ELi128ELb0ELb1ELb1ELb1ELb0ELb1EEEEEEEEEvNT_6ParamsE)
        /*0068*/ 	.word	0x00000004


	//----- nvinfo : EIATTR_FRAME_SIZE
	.align		4
.L_28:
        /*006c*/ 	.byte	0x04, 0x11
        /*006e*/ 	.short	(.L_30 - .L_29)
	.align		4
.L_29:
        /*0070*/ 	.word	index@(_ZN7cutlass13device_kernelIN5flash11enable_sm90INS1_16FlashAttnFwdSm90INS1_25CollectiveMainloopFwdSm90ILi2EN4cute5tupleIJNS5_1CILi1EEES8_S8_EEENS6_IJNS7_ILi192EEENS7_ILi128EEENS7_ILi96EEEEEELi96ENS_10bfloat16_tEfNS_4arch4Sm90ELb0ELb1ELb0ELb1ELb0ELb0ELb0ELb0ELb1ELb1ELb0ELb0EEENS1_21CollectiveEpilogueFwdINS6_IJSA_SC_SB_EEES9_SE_SG_Li384ELb1ELb1ELb0ELb0EEENS1_36VarlenDynamicPersistentTileSchedulerILi192ELi128ELi384ELi128ELb0ELb1ELb1ELb1ELb0ELb1EEEEEEEEEvNT_6ParamsE)
        /*0074*/ 	.word	0x00000000


	//----- nvinfo : EIATTR_REGCOUNT
	.align		4
.L_30:
        /*0078*/ 	.byte	0x04, 0x2f
        /*007a*/ 	.short	(.L_32 - .L_31)
	.align		4
.L_31:
        /*007c*/ 	.word	index@(_ZN7cutlass13device_kernelIN5flash11enable_sm90INS1_16FlashAttnFwdSm90INS1_25CollectiveMainloopFwdSm90ILi2EN4cute5tupleIJNS5_1CILi1EEES8_S8_EEENS6_IJNS7_ILi192EEENS7_ILi128EEENS7_ILi96EEEEEELi96ENS_10bfloat16_tEfNS_4arch4Sm90ELb0ELb1ELb0ELb0ELb0ELb0ELb0ELb0ELb1ELb1ELb0ELb0EEENS1_21CollectiveEpilogueFwdINS6_IJSA_SC_SB_EEES9_SE_SG_Li384ELb0ELb1ELb0ELb0EEENS1_30DynamicPersistentTileSchedulerILi384ELi128ELb0ELb1ELb1EEEEEEEEEvNT_6ParamsE)
        /*0080*/ 	.word	0x00000004


	//----- nvinfo : EIATTR_FRAME_SIZE
	.align		4
.L_32:
        /*0084*/ 	.byte	0x04, 0x11
        /*0086*/ 	.short	(.L_34 - .L_33)
	.align		4
.L_33:
        /*0088*/ 	.word	index@(_ZN7cutlass13device_kernelIN5flash11enable_sm90INS1_16FlashAttnFwdSm90INS1_25CollectiveMainloopFwdSm90ILi2EN4cute5tupleIJNS5_1CILi1EEES8_S8_EEENS6_IJNS7_ILi192EEENS7_ILi128EEENS7_ILi96EEEEEELi96ENS_10bfloat16_tEfNS_4arch4Sm90ELb0ELb1ELb0ELb0ELb0ELb0ELb0ELb0ELb1ELb1ELb0ELb0EEENS1_21CollectiveEpilogueFwdINS6_IJSA_SC_SB_EEES9_SE_SG_Li384ELb0ELb1ELb0ELb0EEENS1_30DynamicPersistentTileSchedulerILi384ELi128ELb0ELb1ELb1EEEEEEEEEvNT_6ParamsE)
        /*008c*/ 	.word	0x00000000


	//----- nvinfo : EIATTR_REGCOUNT
	.align		4
.L_34:
        /*0090*/ 	.byte	0x04, 0x2f
        /*0092*/ 	.short	(.L_36 - .L_35)
	.align		4
.L_35:
        /*0094*/ 	.word	index@(_ZN7cutlass13device_kernelIN5flash11enable_sm90INS1_16FlashAttnFwdSm90INS1_25CollectiveMainloopFwdSm90ILi2EN4cute5tupleIJNS5_1CILi1EEES8_S8_EEENS6_IJNS7_ILi192EEENS7_ILi144EEENS7_ILi96EEEEEELi96ENS_10bfloat16_tEfNS_4arch4Sm90ELb0ELb0ELb0ELb1ELb0ELb1ELb0ELb0ELb1ELb1ELb0ELb0EEENS1_21CollectiveEpilogueFwdINS6_IJSA_SC_SB_EEES9_SE_SG_Li384ELb1ELb1ELb0ELb0EEENS1_36VarlenDynamicPersistentTileSchedulerILi192ELi144ELi384ELi128ELb0ELb1ELb1ELb0ELb1ELb1EEEEEEEEEvNT_6ParamsE)
        /*0098*/ 	.word	0x00000004


	//----- nvinfo : EIATTR_FRAME_SIZE
	.align		4
.L_36:
        /*009c*/ 	.byte	0x04, 0x11
        /*009e*/ 	.short	(.L_38 - .L_37)
	.align		4
.L_37:
        /*00a0*/ 	.word	index@(_ZN7cutlass13device_kernelIN5flash11enable_sm90INS1_16FlashAttnFwdSm90INS1_25CollectiveMainloopFwdSm90ILi2EN4cute5tupleIJNS5_1CILi1EEES8_S8_EEENS6_IJNS7_ILi192EEENS7_ILi144EEENS7_ILi96EEEEEELi96ENS_10bfloat16_tEfNS_4arch4Sm90ELb0ELb0ELb0ELb1ELb0ELb1ELb0ELb0ELb1ELb1ELb0ELb0EEENS1_21CollectiveEpilogueFwdINS6_IJSA_SC_SB_EEES9_SE_SG_Li384ELb1ELb1ELb0ELb0EEENS1_36VarlenDynamicPersistentTileSchedulerILi192ELi144ELi384ELi128ELb0ELb1ELb1ELb0ELb1ELb1EEEEEEEEEvNT_6ParamsE)
        /*00a4*/ 	.word	0x00000000


	//----- nvinfo : EIATTR_REGCOUNT
	.align		4
.L_38:
        /*00a8*/ 	.byte	0x04, 0x2f
        /*00aa*/ 	.short	(.L_40 - .L_39)
	.align		4
.L_39:
        /*00ac*/ 	.word	index@(_ZN7cutlass13device_kernelIN5flash11enable_sm90INS1_16FlashAttnFwdSm90INS1_25CollectiveMainloopFwdSm90ILi2EN4cute5tupleIJNS5_1CILi1EEES8_S8_EEENS6_IJNS7_ILi192EEENS7_ILi144EEENS7_ILi96EEEEEELi96ENS_10bfloat16_tEfNS_4arch4Sm90ELb0ELb0ELb0ELb1ELb0ELb0ELb0ELb0ELb1ELb1ELb0ELb0EEENS1_21CollectiveEpilogueFwdINS6_IJSA_SC_SB_EEES9_SE_SG_Li384ELb1ELb1ELb0ELb0EEENS1_36VarlenDynamicPersistentTileSchedulerILi192ELi144ELi384ELi128ELb0ELb1ELb1ELb0ELb1ELb1EEEEEEEEEvNT_6ParamsE)
        /*00b0*/ 	.word	0x00000004


	//----- nvinfo : EIATTR_FRAME_SIZE
	.align		4
.L_40:
        /*00b4*/ 	.byte	0x04, 0x11
        /*00b6*/ 	.short	(.L_42 - .L_41)
	.align		4
.L_41:
        /*00b8*/ 	.word	index@(_ZN7cutlass13device_kernelIN5flash11enable_sm90INS1_16FlashAttnFwdSm90INS1_25CollectiveMainloopFwdSm90ILi2EN4cute5tupleIJNS5_1CILi1EEES8_S8_EEENS6_IJNS7_ILi192EEENS7_ILi144EEENS7_ILi96EEEEEELi96ENS_10bfloat16_tEfNS_4arch4Sm90ELb0ELb0ELb0ELb1ELb0ELb0ELb0ELb0ELb1ELb1ELb0ELb0EEENS1_21CollectiveEpilogueFwdINS6_IJSA_SC_SB_EEES9_SE_SG_Li384ELb1ELb1ELb0ELb0EEENS1_36VarlenDynamicPersistentTileSchedulerILi192ELi144ELi384ELi128ELb0ELb1ELb1ELb0ELb1ELb1EEEEEEEEEvNT_6ParamsE)
        /*00bc*/ 	.word	0x00000000


	//----- nvinfo : EIATTR_REGCOUNT
	.align		4
.L_42:
        /*00c0*/ 	.byte	0x04, 0x2f
        /*00c2*/ 	.short	(.L_44 - .L_43)
	.align		4
.L_43:
        /*00c4*/ 	.word	index@(_ZN7cutlass13device_kernelIN5flash11enable_sm90INS1_16FlashAttnFwdSm90INS1_25CollectiveMainloopFwdSm90ILi2EN4cute5tupleIJNS5_1CILi1EEES8_S8_EEENS6_IJNS7_ILi192EEENS7_ILi144EEENS7_ILi96EEEEEELi96ENS_10bfloat16_tEfNS_4arch4Sm90ELb0ELb0ELb0ELb0ELb0ELb0ELb0ELb0ELb1ELb1ELb0ELb0EEENS1_21CollectiveEpilogueFwdINS6_IJSA_SC_SB_EEES9_SE_SG_Li384ELb0ELb1ELb0ELb0EEENS1_29StaticPersistentTileSchedulerILb0EEEEEEEEEvNT_6ParamsE)
        /*00c8*/ 	.word	0x00000004


	//----- nvinfo : EIATTR_FRAME_SIZE
	.align		4
.L_44:
        /*00cc*/ 	.byte	0x04, 0x11
        /*00ce*/ 	.short	(.L_46 - .L_45)
	.align		4
.L_45:
        /*00d0*/ 	.word	index@(_ZN7cutlass13device_kernelIN5flash11enable_sm90INS1_16FlashAttnFwdSm90INS1_25CollectiveMainloopFwdSm90ILi2EN4cute5tupleIJNS5_1CILi1EEES8_S8_EEENS6_IJNS7_ILi192EEENS7_ILi144EEENS7_ILi96EEEEEELi96ENS_10bfloat16_tEfNS_4arch4Sm90ELb0ELb0ELb0ELb0ELb0ELb0ELb0ELb0ELb1ELb1ELb0ELb0EEENS1_21CollectiveEpilogueFwdINS6_IJSA_SC_SB_EEES9_SE_SG_Li384ELb0ELb1ELb0ELb0EEENS1_29StaticPersistentTileSchedulerILb0EEEEEEEEEvNT_6ParamsE)
        /*00d4*/ 	.word	0x00000000


	//----- nvinfo : EIATTR_MIN_STACK_SIZE
	.align		4
.L_46:
        /*00d8*/ 	.byte	0x04, 0x12
        /*00da*/ 	.short	(.L_48 - .L_47)
	.align		4
.L_47:
        /*00dc*/ 	.word	index@(_ZN7cutlass13device_kernelIN5flash11enable_sm90INS1_16FlashAttnFwdSm90INS1_25CollectiveMainloopFwdSm90ILi2EN4cute5tupleIJNS5_1CILi1EEES8_S8_EEENS6_IJNS7_ILi192EEENS7_ILi144EEENS7_ILi96EEEEEELi96ENS_10bfloat16_tEfNS_4arch4Sm90ELb0ELb0ELb0ELb0ELb0ELb0ELb0ELb0ELb1ELb1ELb0ELb0EEENS1_21CollectiveEpilogueFwdINS6_IJSA_SC_SB_EEES9_SE_SG_Li384ELb0ELb1ELb0ELb0EEENS1_29StaticPersistentTileSchedulerILb0EEEEEEEEEvNT_6ParamsE)
        /*00e0*/ 	.word	0x00000000


	//----- nvinfo : EIATTR_MIN_STACK_SIZE
	.align		4
.L_48:
        /*00e4*/ 	.byte	0x04, 0x12
        /*00e6*/ 	.short	(.L_50 - .L_49)
	.align		4
.L_49:
        /*00e8*/ 	.word	index@(_ZN7cutlass13device_kernelIN5flash11enable_sm90INS1_16FlashAttnFwdSm90INS1_25CollectiveMainloopFwdSm90ILi2EN4cute5tupleIJNS5_1CILi1EEES8_S8_EEENS6_IJNS7_ILi192EEENS7_ILi144EEENS7_ILi96EEEEEELi96ENS_10bfloat16_tEfNS_4arch4Sm90ELb0ELb0ELb0ELb1ELb0ELb0ELb0ELb0ELb1ELb1ELb0ELb0EEENS1_21CollectiveEpilogueFwdINS6_IJSA_SC_SB_EEES9_SE_SG_Li384ELb1ELb1ELb0ELb0EEENS1_36VarlenDynamicPersistentTileSchedulerILi192ELi144ELi384ELi128ELb0ELb1ELb1ELb0ELb1ELb1EEEEEEEEEvNT_6ParamsE)
        /*00ec*/ 	.word	0x00000000


	//----- nvinfo : EIATTR_MIN_STACK_SIZE
	.align		4
.L_50:
        /*00f0*/ 	.byte	0x04, 0x12
        /*00f2*/ 	.short	(.L_52 - .L_51)
	.align		4
.L_51:
        /*00f4*/ 	.word	index@(_ZN7cutlass13device_kernelIN5flash11enable_sm90INS1_16FlashAttnFwdSm90INS1_25CollectiveMainloopFwdSm90ILi2EN4cute5tupleIJNS5_1CILi1EEES8_S8_EEENS6_IJNS7_ILi192EEENS7_ILi144EEENS7_ILi96EEEEEELi96ENS_10bfloat16_tEfNS_4arch4Sm90ELb0ELb0ELb0ELb1ELb0ELb1ELb0ELb0ELb1ELb1ELb0ELb0EEENS1_21CollectiveEpilogueFwdINS6_IJSA_SC_SB_EEES9_SE_SG_Li384ELb1ELb1ELb0ELb0EEENS1_36VarlenDynamicPersistentTileSchedulerILi192ELi144ELi384ELi128ELb0ELb1ELb1ELb0ELb1ELb1EEEEEEEEEvNT_6ParamsE)
        /*00f8*/ 	.word	0x00000000


	//----- nvinfo : EIATTR_MIN_STACK_SIZE
	.align		4
.L_52:
        /*00fc*/ 	.byte	0x04, 0x12
        /*00fe*/ 	.short	(.L_54 - .L_53)
	.align		4
.L_53:
        /*0100*/ 	.word	index@(_ZN7cutlass13device_kernelIN5flash11enable_sm90INS1_16FlashAttnFwdSm90INS1_25CollectiveMainloopFwdSm90ILi2EN4cute5tupleIJNS5_1CILi1EEES8_S8_EEENS6_IJNS7_ILi192EEENS7_ILi128EEENS7_ILi96EEEEEELi96ENS_10bfloat16_tEfNS_4arch4Sm90ELb0ELb1ELb0ELb0ELb0ELb0ELb0ELb0ELb1ELb1ELb0ELb0EEENS1_21CollectiveEpilogueFwdINS6_IJSA_SC_SB_EEES9_SE_SG_Li384ELb0ELb1ELb0ELb0EEENS1_30DynamicPersistentTileSchedulerILi384ELi128ELb0ELb1ELb1EEEEEEEEEvNT_6ParamsE)
        /*0104*/ 	.word	0x00000000


	//----- nvinfo : EIATTR_MIN_STACK_SIZE
	.align		4
.L_54:
        /*0108*/ 	.byte	0x04, 0x12
        /*010a*/ 	.short	(.L_56 - .L_55)
	.align		4
.L_55:
        /*010c*/ 	.word	index@(_ZN7cutlass13device_kernelIN5flash11enable_sm90INS1_16FlashAttnFwdSm90INS1_25CollectiveMainloopFwdSm90ILi2EN4cute5tupleIJNS5_1CILi1EEES8_S8_EEENS6_IJNS7_ILi192EEENS7_ILi128EEENS7_ILi96EEEEEELi96ENS_10bfloat16_tEfNS_4arch4Sm90ELb0ELb1ELb0ELb1ELb0ELb0ELb0ELb0ELb1ELb1ELb0ELb0EEENS1_21CollectiveEpilogueFwdINS6_IJSA_SC_SB_EEES9_SE_SG_Li384ELb1ELb1ELb0ELb0EEENS1_36VarlenDynamicPersistentTileSchedulerILi192ELi128ELi384ELi128ELb0ELb1ELb1ELb1ELb0ELb1EEEEEEEEEvNT_6ParamsE)
        /*0110*/ 	.word	0x00000000


	//----- nvinfo : EIATTR_MIN_STACK_SIZE
	.align		4
.L_56:
        /*0114*/ 	.byte	0x04, 0x12
        /*0116*/ 	.short	(.L_58 - .L_57)
	.align		4
.L_57:
        /*0118*/ 	.word	index@(_ZN7cutlass13device_kernelIN5flash11enable_sm90INS1_16FlashAttnFwdSm90INS1_25CollectiveMainloopFwdSm90ILi2EN4cute5tupleIJNS5_1CILi1EEES8_S8_EEENS6_IJNS7_ILi192EEENS7_ILi128EEENS7_ILi96EEEEEELi96ENS_10bfloat16_tEfNS_4arch4Sm90ELb0ELb1ELb0ELb1ELb0ELb1ELb0ELb0ELb1ELb1ELb0ELb0EEENS1_21CollectiveEpilogueFwdINS6_IJSA_SC_SB_EEES9_SE_SG_Li384ELb1ELb1ELb0ELb0EEENS1_36VarlenDynamicPersistentTileSchedulerILi192ELi128ELi384ELi128ELb0ELb1ELb1ELb1ELb0ELb1EEEEEEEEEvNT_6ParamsE)
        /*011c*/ 	.word	0x00000000


	//----- nvinfo : EIATTR_MIN_STACK_SIZE
	.align		4
.L_58:
        /*0120*/ 	.byte	0x04, 0x12
        /*0122*/ 	.short	(.L_60 - .L_59)
	.align		4
.L_59:
        /*0124*/ 	.word	index@(_ZN7cutlass13device_kernelIN5flash11enable_sm90INS1_16FlashAttnFwdSm90INS1_25CollectiveMainloopFwdSm90ILi2EN4cute5tupleIJNS5_1CILi1EEES8_S8_EEENS6_IJNS7_ILi192EEENS7_ILi144EEENS7_ILi96EEEEEELi96ENS_10bfloat16_tEfNS_4arch4Sm90ELb1ELb0ELb0ELb0ELb0ELb0ELb0ELb0ELb1ELb1ELb0ELb0EEENS1_21CollectiveEpilogueFwdINS6_IJSA_SC_SB_EEES9_SE_SG_Li384ELb0ELb1ELb0ELb0EEENS1_30DynamicPersistentTileSchedulerILi384ELi128ELb0ELb1ELb1EEEEEEEEEvNT_6ParamsE)
        /*0128*/ 	.word	0x00000000


	//----- nvinfo : EIATTR_MIN_STACK_SIZE
	.align		4
.L_60:
        /*012c*/ 	.byte	0x04, 0x12
        /*012e*/ 	.short	(.L_62 - .L_61)
	.align		4
.L_61:
        /*0130*/ 	.word	index@(_ZN7cutlass13device_kernelIN5flash11enable_sm90INS1_16FlashAttnFwdSm90INS1_25CollectiveMainloopFwdSm90ILi2EN4cute5tupleIJNS5_1CILi1EEES8_S8_EEENS6_IJNS7_ILi192EEENS7_ILi144EEENS7_ILi96EEEEEELi96ENS_10bfloat16_tEfNS_4arch4Sm90ELb1ELb0ELb0ELb1ELb0ELb0ELb0ELb0ELb1ELb1ELb0ELb0EEENS1_21CollectiveEpilogueFwdINS6_IJSA_SC_SB_EEES9_SE_SG_Li384ELb1ELb1ELb0ELb0EEENS1_36VarlenDynamicPersistentTileSchedulerILi192ELi144ELi384ELi128ELb0ELb1ELb1ELb1ELb1ELb1EEEEEEEEEvNT_6ParamsE)
        /*0134*/ 	.word	0x00000000


	//----- nvinfo : EIATTR_MIN_STACK_SIZE
	.align		4
.L_62:
        /*0138*/ 	.byte	0x04, 0x12
        /*013a*/ 	.short	(.L_64 - .L_63)
	.align		4
.L_63:
        /*013c*/ 	.word	index@(_ZN7cutlass13device_kernelIN5flash11enable_sm90INS1_16FlashAttnFwdSm90INS1_25CollectiveMainloopFwdSm90ILi2EN4cute5tupleIJNS5_1CILi1EEES8_S8_EEENS6_IJNS7_ILi192EEENS7_ILi144EEENS7_ILi96EEEEEELi96ENS_10bfloat16_tEfNS_4arch4Sm90ELb1ELb0ELb0ELb1ELb0ELb1ELb0ELb0ELb1ELb1ELb0ELb0EEENS1_21CollectiveEpilogueFwdINS6_IJSA_SC_SB_EEES9_SE_SG_Li384ELb1ELb1ELb0ELb0EEENS1_36VarlenDynamicPersistentTileSchedulerILi192ELi144ELi384ELi128ELb0ELb1ELb1ELb1ELb1ELb1EEEEEEEEEvNT_6ParamsE)
        /*0140*/ 	.word	0x00000000
.L_64:


//--------------------- .nv.compat                --------------------------
	.section	.nv.compat,"",@"SHT_CUDA_COMPAT_INFO"
	.align	4
        /*0000*/ 	.byte	0x02, 0x09, 0x01, 0x00, 0x02, 0x02, 0x01, 0x00, 0x02, 0x05, 0x05, 0x00, 0x03, 0x07, 0x01, 0x01
        /*0010*/ 	.byte	0x02, 0x03, 0x00, 0x00, 0x02, 0x06, 0x01, 0x00, 0x04, 0x0b, 0x08, 0x00, 0x09, 0x00, 0x00, 0x00
        /*0020*/ 	.byte	0x00, 0x00, 0x00, 0x00


//--------------------- .nv.info._ZN7cutlass13device_kernelIN5flash11enable_sm90INS1_16FlashAttnFwdSm90INS1_25CollectiveMainloopFwdSm90ILi2EN4cute5tupleIJNS5_1CILi1EEES8_S8_EEENS6_IJNS7_ILi192EEENS7_ILi144EEENS7_ILi96EEEEEELi96ENS_10bfloat16_tEfNS_4arch4Sm90ELb0ELb0ELb0ELb0ELb0ELb0ELb0ELb0ELb1ELb1ELb0ELb0EEENS1_21CollectiveEpilogueFwdINS6_IJSA_SC_SB_EEES9_SE_SG_Li384ELb0ELb1ELb0ELb0EEENS1_29StaticPersistentTileSchedulerILb0EEEEEEEEEvNT_6ParamsE --------------------------
	.section	.nv.info._ZN7cutlass13device_kernelIN5flash11enable_sm90INS1_16FlashAttnFwdSm90INS1_25CollectiveMainloopFwdSm90ILi2EN4cute5tupleIJNS5_1CILi1EEES8_S8_EEENS6_IJNS7_ILi192EEENS7_ILi144EEENS7_ILi96EEEEEELi96ENS_10bfloat16_tEfNS_4arch4Sm90ELb0ELb0ELb0ELb0ELb0ELb0ELb0ELb0ELb1ELb1ELb0ELb0EEENS1_21CollectiveEpilogueFwdINS6_IJSA_SC_SB_EEES9_SE_SG_Li384ELb0ELb1ELb0ELb0EEENS1_29StaticPersistentTileSchedulerILb0EEEEEEEEEvNT_6ParamsE,"",@"SHT_CUDA_INFO"
	.sectionflags	@""
	.align	4


	//----- nvinfo : EIATTR_CUDA_API_VERSION
	.align		4
        /*0000*/ 	.byte	0x04, 0x37
        /*0002*/ 	.short	(.L_66 - .L_65)
.L_65:
        /*0004*/ 	.word	0x00000082


	//----- nvinfo : EIATTR_KPARAM_INFO
	.align		4
.L_66:
        /*0008*/ 	.byte	0x04, 0x17
        /*000a*/ 	.short	(.L_68 - .L_67)
.L_67:
        /*000c*/ 	.word	0x00000000
        /*0010*/ 	.short	0x0000
        /*0012*/ 	.short	0x0000
        /*0014*/ 	.byte	0x00, 0xf0, 0x01, 0x28


	//----- nvinfo : EIATTR_SPARSE_MMA_MASK
	.align		4
.L_68:
        /*0018*/ 	.byte	0x03, 0x50
        /*001a*/ 	.short	0x0000


	//----- nvinfo : EIATTR_MAXREG_COUNT
	.align		4
        /*001c*/ 	.byte	0x03, 0x1b
        /*001e*/ 	.short	0x0080


	//----- nvinfo : EIATTR_MERCURY_ISA_VERSION
	.align		4
        /*0020*/ 	.byte	0x03, 0x5f
        /*0022*/ 	.short	0x0101


	//----- nvinfo : EIATTR_VRC_CTA_INIT_COUNT
	.align		4
        /*0024*/ 	.byte	0x02, 0x4a
	.zero		1
	.zero		1


	//----- nvinfo : EIATTR_EXIT_INSTR_OFFSETS
	.align		4
        /*0028*/ 	.byte	0x04, 0x1c
        /*002a*/ 	.short	(.L_70 - .L_69)


	//   ....[0]....
.L_69:
        /*002c*/ 	.word	0x00000010


	//----- nvinfo : EIATTR_MAX_THREADS
	.align		4
.L_70:
        /*0030*/ 	.byte	0x04, 0x05
        /*0032*/ 	.short	(.L_72 - .L_71)
.L_71:
        /*0034*/ 	.word	0x00000200
        /*0038*/ 	.word	0x00000001
        /*003c*/ 	.word	0x00000001


	//----- nvinfo : EIATTR_CBANK_PARAM_SIZE
	.align		4
.L_72:
        /*0040*/ 	.byte	0x03, 0x19
        /*0042*/ 	.short	0x0a00


	//----- nvinfo : EIATTR_PARAM_CBANK
	.align		4
        /*0044*/ 	.byte	0x04, 0x0a
        /*0046*/ 	.short	(.L_74 - .L_73)
	.align		4
.L_73:
        /*0048*/ 	.word	index@(.nv.constant0._ZN7cutlass13device_kernelIN5flash11enable_sm90INS1_16FlashAttnFwdSm90INS1_25CollectiveMainloopFwdSm90ILi2EN4cute5tupleIJNS5_1CILi1EEES8_S8_EEENS6_IJNS7_ILi192EEENS7_ILi144EEENS7_ILi96EEEEEELi96ENS_10bfloat16_tEfNS_4arch4Sm90ELb0ELb0ELb0ELb0ELb0ELb0ELb0ELb0ELb1ELb1ELb0ELb0EEENS1_21CollectiveEpilogueFwdINS6_IJSA_SC_SB_EEES9_SE_SG_Li384ELb0ELb1ELb0ELb0EEENS1_29StaticPersistentTileSchedulerILb0EEEEEEEEEvNT_6ParamsE)
        /*004c*/ 	.short	0x0380
        /*004e*/ 	.short	0x0a00


	//----- nvinfo : EIATTR_SW_WAR
	.align		4
.L_74:
        /*0050*/ 	.byte	0x04, 0x36
        /*0052*/ 	.short	(.L_76 - .L_75)
.L_75:
        /*0054*/ 	.word	0x00000008
.L_76:


//--------------------- .nv.info._ZN7cutlass13device_kernelIN5flash11enable_sm90INS1_16FlashAttnFwdSm90INS1_25CollectiveMainloopFwdSm90ILi2EN4cute5tupleIJNS5_1CILi1EEES8_S8_EEENS6_IJNS7_ILi192EEENS7_ILi144EEENS7_ILi96EEEEEELi96ENS_10bfloat16_tEfNS_4arch4Sm90ELb0ELb0ELb0ELb1ELb0ELb0ELb0ELb0ELb1ELb1ELb0ELb0EEENS1_21CollectiveEpilogueFwdINS6_IJSA_SC_SB_EEES9_SE_SG_Li384ELb1ELb1ELb0ELb0EEENS1_36VarlenDynamicPersistentTileSchedulerILi192ELi144ELi384ELi128ELb0ELb1ELb1ELb0ELb1ELb1EEEEEEEEEvNT_6ParamsE --------------------------
	.section	.nv.info._ZN7cutlass13device_kernelIN5flash11enable_sm90INS1_16FlashAttnFwdSm90INS1_25CollectiveMainloopFwdSm90ILi2EN4cute5tupleIJNS5_1CILi1EEES8_S8_EEENS6_IJNS7_ILi192EEENS7_ILi144EEENS7_ILi96EEEEEELi96ENS_10bfloat16_tEfNS_4arch4Sm90ELb0ELb0ELb0ELb1ELb0ELb0ELb0ELb0ELb1ELb1ELb0ELb0EEENS1_21CollectiveEpilogueFwdINS6_IJSA_SC_SB_EEES9_SE_SG_Li384ELb1ELb1ELb0ELb0EEENS1_36VarlenDynamicPersistentTileSchedulerILi192ELi144ELi384ELi128ELb0ELb1ELb1ELb0ELb1ELb1EEEEEEEEEvNT_6ParamsE,"",@"SHT_CUDA_INFO"
	.sectionflags	@""
	.align	4


	//----- nvinfo : EIATTR_CUDA_API_VERSION
	.align		4
        /*0000*/ 	.byte	0x04, 0x37
        /*0002*/ 	.short	(.L_78 - .L_77)
.L_77:
        /*0004*/ 	.word	0x00000082


	//----- nvinfo : EIATTR_KPARAM_INFO
	.align		4
.L_78:
        /*0008*/ 	.byte	0x04, 0x17
        /*000a*/ 	.short	(.L_80 - .L_79)
.L_79:
        /*000c*/ 	.word	0x00000000
        /*0010*/ 	.short	0x0000
        /*0012*/ 	.short	0x0000
        /*0014*/ 	.byte	0x00, 0xf0, 0x01, 0x2a


	//----- nvinfo : EIATTR_SPARSE_MMA_MASK
	.align		4
.L_80:
        /*0018*/ 	.byte	0x03, 0x50
        /*001a*/ 	.short	0x0000


	//----- nvinfo : EIATTR_MAXREG_COUNT
	.align		4
        /*001c*/ 	.byte	0x03, 0x1b
        /*001e*/ 	.short	0x0080


	//----- nvinfo : EIATTR_MERCURY_ISA_VERSION
	.align		4
        /*0020*/ 	.byte	0x03, 0x5f
        /*0022*/ 	.short	0x0101


	//----- nvinfo : EIATTR_VRC_CTA_INIT_COUNT
	.align		4
        /*0024*/ 	.byte	0x02, 0x4a
	.zero		1
	.zero		1


	//----- nvinfo : EIATTR_EXIT_INSTR_OFFSETS
	.align		4
        /*0028*/ 	.byte	0x04, 0x1c
        /*002a*/ 	.short	(.L_82 - .L_81)


	//   ....[0]....
.L_81:
        /*002c*/ 	.word	0x00000010


	//----- nvinfo : EIATTR_MAX_THREADS
	.align		4
.L_82:
        /*0030*/ 	.byte	0x04, 0x05
        /*0032*/ 	.short	(.L_84 - .L_83)
.L_83:
        /*0034*/ 	.word	0x00000200
        /*0038*/ 	.word	0x00000001
        /*003c*/ 	.word	0x00000001


	//----- nvinfo : EIATTR_CBANK_PARAM_SIZE
	.align		4
.L_84:
        /*0040*/ 	.byte	0x03, 0x19
        /*0042*/ 	.short	0x0a80


	//----- nvinfo : EIATTR_PARAM_CBANK
	.align		4
        /*0044*/ 	.byte	0x04, 0x0a
        /*0046*/ 	.short	(.L_86 - .L_85)
	.align		4
.L_85:
        /*0048*/ 	.word	index@(.nv.constant0._ZN7cutlass13device_kernelIN5flash11enable_sm90INS1_16FlashAttnFwdSm90INS1_25CollectiveMainloopFwdSm90ILi2EN4cute5tupleIJNS5_1CILi1EEES8_S8_EEENS6_IJNS7_ILi192EEENS7_ILi144EEENS7_ILi96EEEEEELi96ENS_10bfloat16_tEfNS_4arch4Sm90ELb0ELb0ELb0ELb1ELb0ELb0ELb0ELb0ELb1ELb1ELb0ELb0EEENS1_21CollectiveEpilogueFwdINS6_IJSA_SC_SB_EEES9_SE_SG_Li384ELb1ELb1ELb0ELb0EEENS1_36VarlenDynamicPersistentTileSchedulerILi192ELi144ELi384ELi128ELb0ELb1ELb1ELb0ELb1ELb1EEEEEEEEEvNT_6ParamsE)
        /*004c*/ 	.short	0x0380
        /*004e*/ 	.short	0x0a80


	//----- nvinfo : EIATTR_SW_WAR
	.align		4
.L_86:
        /*0050*/ 	.byte	0x04, 0x36
        /*0052*/ 	.short	(.L_88 - .L_87)
.L_87:
        /*0054*/ 	.word	0x00000008
.L_88:


//--------------------- .nv.info._ZN7cutlass13device_kernelIN5flash11enable_sm90INS1_16FlashAttnFwdSm90INS1_25CollectiveMainloopFwdSm90ILi2EN4cute5tupleIJNS5_1CILi1EEES8_S8_EEENS6_IJNS7_ILi192EEENS7_ILi144EEENS7_ILi96EEEEEELi96ENS_10bfloat16_tEfNS_4arch4Sm90ELb0ELb0ELb0ELb1ELb0ELb1ELb0ELb0ELb1ELb1ELb0ELb0EEENS1_21CollectiveEpilogueFwdINS6_IJSA_SC_SB_EEES9_SE_SG_Li384ELb1ELb1ELb0ELb0EEENS1_36VarlenDynamicPersistentTileSchedulerILi192ELi144ELi384ELi128ELb0ELb1ELb1ELb0ELb1ELb1EEEEEEEEEvNT_6ParamsE --------------------------
	.section	.nv.info._ZN7cutlass13device_kernelIN5flash11enable_sm90INS1_16FlashAttnFwdSm90INS1_25CollectiveMainloopFwdSm90ILi2EN4cute5tupleIJNS5_1CILi1EEES8_S8_EEENS6_IJNS7_ILi192EEENS7_ILi144EEENS7_ILi96EEEEEELi96ENS_10bfloat16_tEfNS_4arch4Sm90ELb0ELb0ELb0ELb1ELb0ELb1ELb0ELb0ELb1ELb1ELb0ELb0EEENS1_21CollectiveEpilogueFwdINS6_IJSA_SC_SB_EEES9_SE_SG_Li384ELb1ELb1ELb0ELb0EEENS1_36VarlenDynamicPersistentTileSchedulerILi192ELi144ELi384ELi128ELb0ELb1ELb1ELb0ELb1ELb1EEEEEEEEEvNT_6ParamsE,"",@"SHT_CUDA_INFO"
	.sectionflags	@""
	.align	4


	//----- nvinfo : EIATTR_CUDA_API_VERSION
	.align		4
        /*0000*/ 	.byte	0x04, 0x37
        /*0002*/ 	.short	(.L_90 - .L_89)
.L_89:
        /*0004*/ 	.word	0x00000082


	//----- nvinfo : EIATTR_KPARAM_INFO
	.align		4
.L_90:
        /*0008*/ 	.byte	0x04, 0x17
        /*000a*/ 	.short	(.L_92 - .L_91)
.L_91:
        /*000c*/ 	.word	0x00000000
        /*0010*/ 	.short	0x0000
        /*0012*/ 	.short	0x0000
        /*0014*/ 	.byte	0x00, 0xf0, 0x01, 0x2a


	//----- nvinfo : EIATTR_SPARSE_MMA_MASK
	.align		4
.L_92:
        /*0018*/ 	.byte	0x03, 0x50
        /*001a*/ 	.short	0x0000


	//----- nvinfo : EIATTR_MAXREG_COUNT
	.align		4
        /*001c*/ 	.byte	0x03, 0x1b
        /*001e*/ 	.short	0x0080


	//----- nvinfo : EIATTR_MERCURY_ISA_VERSION
	.align		4
        /*0020*/ 	.byte	0x03, 0x5f
        /*0022*/ 	.short	0x0101


	//----- nvinfo : EIATTR_VRC_CTA_INIT_COUNT
	.align		4
        /*0024*/ 	.byte	0x02, 0x4a
	.zero		1
	.zero		1


	//----- nvinfo : EIATTR_EXIT_INSTR_OFFSETS
	.align		4
        /*0028*/ 	.byte	0x04, 0x1c
        /*002a*/ 	.short	(.L_94 - .L_93)


	//   ....[0]....
.L_93:
        /*002c*/ 	.word	0x00000010


	//----- nvinfo : EIATTR_MAX_THREADS
	.align		4
.L_94:
        /*0030*/ 	.byte	0x04, 0x05
        /*0032*/ 	.short	(.L_96 - .L_95)
.L_95:
        /*0034*/ 	.word	0x00000200
        /*0038*/ 	.word	0x00000001
        /*003c*/ 	.word	0x00000001


	//----- nvinfo : EIATTR_CBANK_PARAM_SIZE
	.align		4
.L_96:
        /*0040*/ 	.byte	0x03, 0x19
        /*0042*/ 	.short	0x0a80


	//----- nvinfo : EIATTR_PARAM_CBANK
	.align		4
        /*0044*/ 	.byte	0x04, 0x0a
        /*0046*/ 	.short	(.L_98 - .L_97)
	.align		4
.L_97:
        /*0048*/ 	.word	index@(.nv.constant0._ZN7cutlass13device_kernelIN5flash11enable_sm90INS1_16FlashAttnFwdSm90INS1_25CollectiveMainloopFwdSm90ILi2EN4cute5tupleIJNS5_1CILi1EEES8_S8_EEENS6_IJNS7_ILi192EEENS7_ILi144EEENS7_ILi96EEEEEELi96ENS_10bfloat16_tEfNS_4arch4Sm90ELb0ELb0ELb0ELb1ELb0ELb1ELb0ELb0ELb1ELb1ELb0ELb0EEENS1_21CollectiveEpilogueFwdINS6_IJSA_SC_SB_EEES9_SE_SG_Li384ELb1ELb1ELb0ELb0EEENS1_36VarlenDynamicPersistentTileSchedulerILi192ELi144ELi384ELi128ELb0ELb1ELb1ELb0ELb1ELb1EEEEEEEEEvNT_6ParamsE)
        /*004c*/ 	.short	0x0380
        /*004e*/ 	.short	0x0a80


	//----- nvinfo : EIATTR_SW_WAR
	.align		4
.L_98:
        /*0050*/ 	.byte	0x04, 0x36
        /*0052*/ 	.short	(.L_100 - .L_99)
.L_99:
        /*0054*/ 	.word	0x00000008
.L_100:


//--------------------- .nv.info._ZN7cutlass13device_kernelIN5flash11enable_sm90INS1_16FlashAttnFwdSm90INS1_25CollectiveMainloopFwdSm90ILi2EN4cute5tupleIJNS5_1CILi1EEES8_S8_EEENS6_IJNS7_ILi192EEENS7_ILi128EEENS7_ILi96EEEEEELi96ENS_10bfloat16_tEfNS_4arch4Sm90ELb0ELb1ELb0ELb0ELb0ELb0ELb0ELb0ELb1ELb1ELb0ELb0EEENS1_21CollectiveEpilogueFwdINS6_IJSA_SC_SB_EEES9_SE_SG_Li384ELb0ELb1ELb0ELb0EEENS1_30DynamicPersistentTileSchedulerILi384ELi128ELb0ELb1ELb1EEEEEEEEEvNT_6ParamsE --------------------------
	.section	.nv.info._ZN7cutlass13device_kernelIN5flash11enable_sm90INS1_16FlashAttnFwdSm90INS1_25CollectiveMainloopFwdSm90ILi2EN4cute5tupleIJNS5_1CILi1EEES8_S8_EEENS6_IJNS7_ILi192EEENS7_ILi128EEENS7_ILi96EEEEEELi96ENS_10bfloat16_tEfNS_4arch4Sm90ELb0ELb1ELb0ELb0ELb0ELb0ELb0ELb0ELb1ELb1ELb0ELb0EEENS1_21CollectiveEpilogueFwdINS6_IJSA_SC_SB_EEES9_SE_SG_Li384ELb0ELb1ELb0ELb0EEENS1_30DynamicPersistentTileSchedulerILi384ELi128ELb0ELb1ELb1EEEEEEEEEvNT_6ParamsE,"",@"SHT_CUDA_INFO"
	.sectionflags	@""
	.align	4


	//----- nvinfo : EIATTR_CUDA_API_VERSION
	.align		4
        /*0000*/ 	.byte	0x04, 0x37
        /*0002*/ 	.short	(.L_102 - .L_101)
.L_101:
        /*0004*/ 	.word	0x00000082


	//----- nvinfo : EIATTR_KPARAM_INFO
	.align		4
.L_102:
        /*0008*/ 	.byte	0x04, 0x17
        /*000a*/ 	.short	(.L_104 - .L_103)
.L_103:
        /*000c*/ 	.word	0x00000000
        /*0010*/ 	.short	0x0000
        /*0012*/ 	.short	0x0000
        /*0014*/ 	.byte	0x00, 0xf0, 0x01, 0x2a


	//----- nvinfo : EIATTR_SPARSE_MMA_MASK
	.align		4
.L_104:
        /*0018*/ 	.byte	0x03, 0x50
        /*001a*/ 	.short	0x0000


	//----- nvinfo : EIATTR_MAXREG_COUNT
	.align		4
        /*001c*/ 	.byte	0x03, 0x1b
        /*001e*/ 	.short	0x0080


	//----- nvinfo : EIATTR_MERCURY_ISA_VERSION
	.align		4
        /*0020*/ 	.byte	0x03, 0x5f
        /*0022*/ 	.short	0x0101


	//----- nvinfo : EIATTR_VRC_CTA_INIT_COUNT
	.align		4
        /*0024*/ 	.byte	0x02, 0x4a
	.zero		1
	.zero		1


	//----- nvinfo : EIATTR_EXIT_INSTR_OFFSETS
	.align		4
        /*0028*/ 	.byte	0x04, 0x1c
        /*002a*/ 	.short	(.L_106 - .L_105)


	//   ....[0]....
.L_105:
        /*002c*/ 	.word	0x00000010


	//----- nvinfo : EIATTR_MAX_THREADS
	.align		4
.L_106:
        /*0030*/ 	.byte	0x04, 0x05
        /*0032*/ 	.short	(.L_108 - .L_107)
.L_107:
        /*0034*/ 	.word	0x00000200
        /*0038*/ 	.word	0x00000001
        /*003c*/ 	.word	0x00000001


	//----- nvinfo : EIATTR_CBANK_PARAM_SIZE
	.align		4
.L_108:
        /*0040*/ 	.byte	0x03, 0x19
        /*0042*/ 	.short	0x0a80


	//----- nvinfo : EIATTR_PARAM_CBANK
	.align		4
        /*0044*/ 	.byte	0x04, 0x0a
        /*0046*/ 	.short	(.L_110 - .L_109)
	.align		4
.L_109:
        /*0048*/ 	.word	index@(.nv.constant0._ZN7cutlass13device_kernelIN5flash11enable_sm90INS1_16FlashAttnFwdSm90INS1_25CollectiveMainloopFwdSm90ILi2EN4cute5tupleIJNS5_1CILi1EEES8_S8_EEENS6_IJNS7_ILi192EEENS7_ILi128EEENS7_ILi96EEEEEELi96ENS_10bfloat16_tEfNS_4arch4Sm90ELb0ELb1ELb0ELb0ELb0ELb0ELb0ELb0ELb1ELb1ELb0ELb0EEENS1_21CollectiveEpilogueFwdINS6_IJSA_SC_SB_EEES9_SE_SG_Li384ELb0ELb1ELb0ELb0EEENS1_30DynamicPersistentTileSchedulerILi384ELi128ELb0ELb1ELb1EEEEEEEEEvNT_6ParamsE)
        /*004c*/ 	.short	0x0380
        /*004e*/ 	.short	0x0a80


	//----- nvinfo : EIATTR_SW_WAR
	.align		4
.L_110:
        /*0050*/ 	.byte	0x04, 0x36
        /*0052*/ 	.short	(.L_112 - .L_111)
.L_111:
        /*0054*/ 	.word	0x00000008
.L_112:


//--------------------- .nv.info._ZN7cutlass13device_kernelIN5flash11enable_sm90INS1_16FlashAttnFwdSm90INS1_25CollectiveMainloopFwdSm90ILi2EN4cute5tupleIJNS5_1CILi1EEES8_S8_EEENS6_IJNS7_ILi192EEENS7_ILi128EEENS7_ILi96EEEEEELi96ENS_10bfloat16_tEfNS_4arch4Sm90ELb0ELb1ELb0ELb1ELb0ELb0ELb0ELb0ELb1ELb1ELb0ELb0EEENS1_21CollectiveEpilogueFwdINS6_IJSA_SC_SB_EEES9_SE_SG_Li384ELb1ELb1ELb0ELb0EEENS1_36VarlenDynamicPersistentTileSchedulerILi192ELi128ELi384ELi128ELb0ELb1ELb1ELb1ELb0ELb1EEEEEEEEEvNT_6ParamsE --------------------------
	.section	.nv.info._ZN7cutlass13device_kernelIN5flash11enable_sm90INS1_16FlashAttnFwdSm90INS1_25CollectiveMainloopFwdSm90ILi2EN4cute5tupleIJNS5_1CILi1EEES8_S8_EEENS6_IJNS7_ILi192EEENS7_ILi128EEENS7_ILi96EEEEEELi96ENS_10bfloat16_tEfNS_4arch4Sm90ELb0ELb1ELb0ELb1ELb0ELb0ELb0ELb0ELb1ELb1ELb0ELb0EEENS1_21CollectiveEpilogueFwdINS6_IJSA_SC_SB_EEES9_SE_SG_Li384ELb1ELb1ELb0ELb0EEENS1_36VarlenDynamicPersistentTileSchedulerILi192ELi128ELi384ELi128ELb0ELb1ELb1ELb1ELb0ELb1EEEEEEEEEvNT_6ParamsE,"",@"SHT_CUDA_INFO"
	.sectionflags	@""
	.align	4


	//----- nvinfo : EIATTR_CUDA_API_VERSION
	.align		4
        /*0000*/ 	.byte	0x04, 0x37
        /*0002*/ 	.short	(.L_114 - .L_113)
.L_113:
        /*0004*/ 	.word	0x00000082


	//----- nvinfo : EIATTR_KPARAM_INFO
	.align		4
.L_114:
        /*0008*/ 	.byte	0x04, 0x17
        /*000a*/ 	.short	(.L_116 - .L_115)
.L_115:
        /*000c*/ 	.word	0x00000000
        /*0010*/ 	.short	0x0000
        /*0012*/ 	.short	0x0000
        /*0014*/ 	.byte	0x00, 0xf0, 0x01, 0x2a


	//----- nvinfo : EIATTR_SPARSE_MMA_MASK
	.align		4
.L_116:
        /*0018*/ 	.byte	0x03, 0x50
        /*001a*/ 	.short	0x0000


	//----- nvinfo : EIATTR_MAXREG_COUNT
	.align		4
        /*001c*/ 	.byte	0x03, 0x1b
        /*001e*/ 	.short	0x0080


	//----- nvinfo : EIATTR_MERCURY_ISA_VERSION
	.align		4
        /*0020*/ 	.byte	0x03, 0x5f
        /*0022*/ 	.short	0x0101


	//----- nvinfo : EIATTR_VRC_CTA_INIT_COUNT
	.align		4
        /*0024*/ 	.byte	0x02, 0x4a
	.zero		1
	.zero		1


	//----- nvinfo : EIATTR_EXIT_INSTR_OFFSETS
	.align		4
        /*0028*/ 	.byte	0x04, 0x1c
        /*002a*/ 	.short	(.L_118 - .L_117)


	//   ....[0]....
.L_117:
        /*002c*/ 	.word	0x00000010


	//----- nvinfo : EIATTR_MAX_THREADS
	.align		4
.L_118:
        /*0030*/ 	.byte	0x04, 0x05
        /*0032*/ 	.short	(.L_120 - .L_119)
.L_119:
        /*0034*/ 	.word	0x00000200
        /*0038*/ 	.word	0x00000001
        /*003c*/ 	.word	0x00000001


	//----- nvinfo : EIATTR_CBANK_PARAM_SIZE
	.align		4
.L_120:
        /*0040*/ 	.byte	0x03, 0x19
        /*0042*/ 	.short	0x0a80


	//----- nvinfo : EIATTR_PARAM_CBANK
	.align		4
        /*0044*/ 	.byte	0x04, 0x0a
        /*0046*/ 	.short	(.L_122 - .L_121)
	.align		4
.L_121:
        /*0048*/ 	.word	index@(.nv.constant0._ZN7cutlass13device_kernelIN5flash11enable_sm90INS1_16FlashAttnFwdSm90INS1_25CollectiveMainloopFwdSm90ILi2EN4cute5tupleIJNS5_1CILi1EEES8_S8_EEENS6_IJNS7_ILi192EEENS7_ILi128EEENS7_ILi96EEEEEELi96ENS_10bfloat16_tEfNS_4arch4Sm90ELb0ELb1ELb0ELb1ELb0ELb0ELb0ELb0ELb1ELb1ELb0ELb0EEENS1_21CollectiveEpilogueFwdINS6_IJSA_SC_SB_EEES9_SE_SG_Li384ELb1ELb1ELb0ELb0EEENS1_36VarlenDynamicPersistentTileSchedulerILi192ELi128ELi384ELi128ELb0ELb1ELb1ELb1ELb0ELb1EEEEEEEEEvNT_6ParamsE)
        /*004c*/ 	.short	0x0380
        /*004e*/ 	.short	0x0a80


	//----- nvinfo : EIATTR_SW_WAR
	.align		4
.L_122:
        /*0050*/ 	.byte	0x04, 0x36
        /*0052*/ 	.short	(.L_124 - .L_123)
.L_123:
        /*0054*/ 	.word	0x00000008
.L_124:


//--------------------- .nv.info._ZN7cutlass13device_kernelIN5flash11enable_sm90INS1_16FlashAttnFwdSm90INS1_25CollectiveMainloopFwdSm90ILi2EN4cute5tupleIJNS5_1CILi1EEES8_S8_EEENS6_IJNS7_ILi192EEENS7_ILi128EEENS7_ILi96EEEEEELi96ENS_10bfloat16_tEfNS_4arch4Sm90ELb0ELb1ELb0ELb1ELb0ELb1ELb0ELb0ELb1ELb1ELb0ELb0EEENS1_21CollectiveEpilogueFwdINS6_IJSA_SC_SB_EEES9_SE_SG_Li384ELb1ELb1ELb0ELb0EEENS1_36VarlenDynamicPersistentTileSchedulerILi192ELi128ELi384ELi128ELb0ELb1ELb1ELb1ELb0ELb1EEEEEEEEEvNT_6ParamsE --------------------------
	.section	.nv.info._ZN7cutlass13device_kernelIN5flash11enable_sm90INS1_16FlashAttnFwdSm90INS1_25CollectiveMainloopFwdSm90ILi2EN4cute5tupleIJNS5_1CILi1EEES8_S8_EEENS6_IJNS7_ILi192EEENS7_ILi128EEENS7_ILi96EEEEEELi96ENS_10bfloat16_tEfNS_4arch4Sm90ELb0ELb1ELb0ELb1ELb0ELb1ELb0ELb0ELb1ELb1ELb0ELb0EEENS1_21CollectiveEpilogueFwdINS6_IJSA_SC_SB_EEES9_SE_SG_Li384ELb1ELb1ELb0ELb0EEENS1_36VarlenDynamicPersistentTileSchedulerILi192ELi128ELi384ELi128ELb0ELb1ELb1ELb1ELb0ELb1EEEEEEEEEvNT_6ParamsE,"",@"SHT_CUDA_INFO"
	.sectionflags	@""
	.align	4


	//----- nvinfo : EIATTR_CUDA_API_VERSION
	.align		4
        /*0000*/ 	.byte	0x04, 0x37
        /*0002*/ 	.short	(.L_126 - .L_125)
.L_125:
        /*0004*/ 	.word	0x00000082


	//----- nvinfo : EIATTR_KPARAM_INFO
	.align		4
.L_126:
        /*0008*/ 	.byte	0x04, 0x17
        /*000a*/ 	.short	(.L_128 - .L_127)
.L_127:
        /*000c*/ 	.word	0x00000000
        /*0010*/ 	.short	0x0000
        /*0012*/ 	.short	0x0000
        /*0014*/ 	.byte	0x00, 0xf0, 0x01, 0x2a


	//----- nvinfo : EIATTR_SPARSE_MMA_MASK
	.align		4
.L_128:
        /*0018*/ 	.byte	0x03, 0x50
        /*001a*/ 	.short	0x0000


	//----- nvinfo : EIATTR_MAXREG_COUNT
	.align		4
        /*001c*/ 	.byte	0x03, 0x1b
        /*001e*/ 	.short	0x0080


	//----- nvinfo : EIATTR_MERCURY_ISA_VERSION
	.align		4
        /*0020*/ 	.byte	0x03, 0x5f
        /*0022*/ 	.short	0x0101


	//----- nvinfo : EIATTR_VRC_CTA_INIT_COUNT
	.align		4
        /*0024*/ 	.byte	0x02, 0x4a
	.zero		1
	.zero		1


	//----- nvinfo : EIATTR_EXIT_INSTR_OFFSETS
	.align		4
        /*0028*/ 	.byte	0x04, 0x1c
        /*002a*/ 	.short	(.L_130 - .L_129)


	//   ....[0]....
.L_129:
        /*002c*/ 	.word	0x00000010


	//----- nvinfo : EIATTR_MAX_THREADS
	.align		4
.L_130:
        /*0030*/ 	.byte	0x04, 0x05
        /*0032*/ 	.short	(.L_132 - .L_131)
.L_131:
        /*0034*/ 	.word	0x00000200
        /*0038*/ 	.word	0x00000001
        /*003c*/ 	.word	0x00000001


	//----- nvinfo : EIATTR_CBANK_PARAM_SIZE
	.align		4
.L_132:
        /*0040*/ 	.byte	0x03, 0x19
        /*0042*/ 	.short	0x0a80


	//----- nvinfo : EIATTR_PARAM_CBANK
	.align		4
        /*0044*/ 	.byte	0x04, 0x0a
        /*0046*/ 	.short	(.L_134 - .L_133)
	.align		4
.L_133:
        /*0048*/ 	.word	index@(.nv.constant0._ZN7cutlass13device_kernelIN5flash11enable_sm90INS1_16FlashAttnFwdSm90INS1_25CollectiveMainloopFwdSm90ILi2EN4cute5tupleIJNS5_1CILi1EEES8_S8_EEENS6_IJNS7_ILi192EEENS7_ILi128EEENS7_ILi96EEEEEELi96ENS_10bfloat16_tEfNS_4arch4Sm90ELb0ELb1ELb0ELb1ELb0ELb1ELb0ELb0ELb1ELb1ELb0ELb0EEENS1_21CollectiveEpilogueFwdINS6_IJSA_SC_SB_EEES9_SE_SG_Li384ELb1ELb1ELb0ELb0EEENS1_36VarlenDynamicPersistentTileSchedulerILi192ELi128ELi384ELi128ELb0ELb1ELb1ELb1ELb0ELb1EEEEEEEEEvNT_6ParamsE)
        /*004c*/ 	.short	0x0380
        /*004e*/ 	.short	0x0a80


	//----- nvinfo : EIATTR_SW_WAR
	.align		4
.L_134:
        /*0050*/ 	.byte	0x04, 0x36
        /*0052*/ 	.short	(.L_136 - .L_135)
.L_135:
        /*0054*/ 	.word	0x00000008
.L_136:


//--------------------- .nv.info._ZN7cutlass13device_kernelIN5flash11enable_sm90INS1_16FlashAttnFwdSm90INS1_25CollectiveMainloopFwdSm90ILi2EN4cute5tupleIJNS5_1CILi1EEES8_S8_EEENS6_IJNS7_ILi192EEENS7_ILi144EEENS7_ILi96EEEEEELi96ENS_10bfloat16_tEfNS_4arch4Sm90ELb1ELb0ELb0ELb0ELb0ELb0ELb0ELb0ELb1ELb1ELb0ELb0EEENS1_21CollectiveEpilogueFwdINS6_IJSA_SC_SB_EEES9_SE_SG_Li384ELb0ELb1ELb0ELb0EEENS1_30DynamicPersistentTileSchedulerILi384ELi128ELb0ELb1ELb1EEEEEEEEEvNT_6ParamsE --------------------------
	.section	.nv.info._ZN7cutlass13device_kernelIN5flash11enable_sm90INS1_16FlashAttnFwdSm90INS1_25CollectiveMainloopFwdSm90ILi2EN4cute5tupleIJNS5_1CILi1EEES8_S8_EEENS6_IJNS7_ILi192EEENS7_ILi144EEENS7_ILi96EEEEEELi96ENS_10bfloat16_tEfNS_4arch4Sm90ELb1ELb0ELb0ELb0ELb0ELb0ELb0ELb0ELb1ELb1ELb0ELb0EEENS1_21CollectiveEpilogueFwdINS6_IJSA_SC_SB_EEES9_SE_SG_Li384ELb0ELb1ELb0ELb0EEENS1_30DynamicPersistentTileSchedulerILi384ELi128ELb0ELb1ELb1EEEEEEEEEvNT_6ParamsE,"",@"SHT_CUDA_INFO"
	.sectionflags	@""
	.align	4


	//----- nvinfo : EIATTR_CUDA_API_VERSION
	.align		4
        /*0000*/ 	.byte	0x04, 0x37
        /*0002*/ 	.short	(.L_138 - .L_137)
.L_137:
        /*0004*/ 	.word	0x00000082


	//----- nvinfo : EIATTR_KPARAM_INFO
	.align		4
.L_138:
        /*0008*/ 	.byte	0x04, 0x17
        /*000a*/ 	.short	(.L_140 - .L_139)
.L_139:
        /*000c*/ 	.word	0x00000000
        /*0010*/ 	.short	0x0000
        /*0012*/ 	.short	0x0000
        /*0014*/ 	.byte	0x00, 0xf0, 0x01, 0x2a


	//----- nvinfo : EIATTR_SPARSE_MMA_MASK
	.align		4
.L_140:
        /*0018*/ 	.byte	0x03, 0x50
        /*001a*/ 	.short	0x0000


	//----- nvinfo : EIATTR_MAXREG_COUNT
	.align		4
        /*001c*/ 	.byte	0x03, 0x1b
        /*001e*/ 	.short	0x0080


	//----- nvinfo : EIATTR_MERCURY_ISA_VERSION
	.align		4
        /*0020*/ 	.byte	0x03, 0x5f
        /*0022*/ 	.short	0x0101


	//----- nvinfo : EIATTR_VRC_CTA_INIT_COUNT
	.align		4
        /*0024*/ 	.byte	0x02, 0x4a
	.zero		1
	.zero		1


	//----- nvinfo : EIATTR_EXIT_INSTR_OFFSETS
	.align		4
        /*0028*/ 	.byte	0x04, 0x1c
        /*002a*/ 	.short	(.L_142 - .L_141)


	//   ....[0]....
.L_141:
        /*002c*/ 	.word	0x00000010


	//----- nvinfo : EIATTR_MAX_THREADS
	.align		4
.L_142:
        /*0030*/ 	.byte	0x04, 0x05
        /*0032*/ 	.short	(.L_144 - .L_143)
.L_143:
        /*0034*/ 	.word	0x00000200
        /*0038*/ 	.word	0x00000001
        /*003c*/ 	.word	0x00000001


	//----- nvinfo : EIATTR_CBANK_PARAM_SIZE
	.align		4
.L_144:
        /*0040*/ 	.byte	0x03, 0x19
        /*0042*/ 	.short	0x0a80


	//----- nvinfo : EIATTR_PARAM_CBANK
	.align		4
        /*0044*/ 	.byte	0x04, 0x0a
        /*0046*/ 	.short	(.L_146 - .L_145)
	.align		4
.L_145:
        /*0048*/ 	.word	index@(.nv.constant0._ZN7cutlass13device_kernelIN5flash11enable_sm90INS1_16FlashAttnFwdSm90INS1_25CollectiveMainloopFwdSm90ILi2EN4cute5tupleIJNS5_1CILi1EEES8_S8_EEENS6_IJNS7_ILi192EEENS7_ILi144EEENS7_ILi96EEEEEELi96ENS_10bfloat16_tEfNS_4arch4Sm90ELb1ELb0ELb0ELb0ELb0ELb0ELb0ELb0ELb1ELb1ELb0ELb0EEENS1_21CollectiveEpilogueFwdINS6_IJSA_SC_SB_EEES9_SE_SG_Li384ELb0ELb1ELb0ELb0EEENS1_30DynamicPersistentTileSchedulerILi384ELi128ELb0ELb1ELb1EEEEEEEEEvNT_6ParamsE)
        /*004c*/ 	.short	0x0380
        /*004e*/ 	.short	0x0a80


	//----- nvinfo : EIATTR_SW_WAR
	.align		4
.L_146:
        /*0050*/ 	.byte	0x04, 0x36
        /*0052*/ 	.short	(.L_148 - .L_147)
.L_147:
        /*0054*/ 	.word	0x00000008
.L_148:


//--------------------- .nv.info._ZN7cutlass13device_kernelIN5flash11enable_sm90INS1_16FlashAttnFwdSm90INS1_25CollectiveMainloopFwdSm90ILi2EN4cute5tupleIJNS5_1CILi1EEES8_S8_EEENS6_IJNS7_ILi192EEENS7_ILi144EEENS7_ILi96EEEEEELi96ENS_10bfloat16_tEfNS_4arch4Sm90ELb1ELb0ELb0ELb1ELb0ELb0ELb0ELb0ELb1ELb1ELb0ELb0EEENS1_21CollectiveEpilogueFwdINS6_IJSA_SC_SB_EEES9_SE_SG_Li384ELb1ELb1ELb0ELb0EEENS1_36VarlenDynamicPersistentTileSchedulerILi192ELi144ELi384ELi128ELb0ELb1ELb1ELb1ELb1ELb1EEEEEEEEEvNT_6ParamsE --------------------------
	.section	.nv.info._ZN7cutlass13device_kernelIN5flash11enable_sm90INS1_16FlashAttnFwdSm90INS1_25CollectiveMainloopFwdSm90ILi2EN4cute5tupleIJNS5_1CILi1EEES8_S8_EEENS6_IJNS7_ILi192EEENS7_ILi144EEENS7_ILi96EEEEEELi96ENS_10bfloat16_tEfNS_4arch4Sm90ELb1ELb0ELb0ELb1ELb0ELb0ELb0ELb0ELb1ELb1ELb0ELb0EEENS1_21CollectiveEpilogueFwdINS6_IJSA_SC_SB_EEES9_SE_SG_Li384ELb1ELb1ELb0ELb0EEENS1_36VarlenDynamicPersistentTileSchedulerILi192ELi144ELi384ELi128ELb0ELb1ELb1ELb1ELb1ELb1EEEEEEEEEvNT_6ParamsE,"",@"SHT_CUDA_INFO"
	.sectionflags	@""
	.align	4


	//----- nvinfo : EIATTR_CUDA_API_VERSION
	.align		4
        /*0000*/ 	.byte	0x04, 0x37
        /*0002*/ 	.short	(.L_150 - .L_149)
.L_149:
        /*0004*/ 	.word	0x00000082


	//----- nvinfo : EIATTR_KPARAM_INFO
	.align		4
.L_150:
        /*0008*/ 	.byte	0x04, 0x17
        /*000a*/ 	.short	(.L_152 - .L_151)
.L_151:
        /*000c*/ 	.word	0x00000000
        /*0010*/ 	.short	0x0000
        /*0012*/ 	.short	0x0000
        /*0014*/ 	.byte	0x00, 0xf0, 0x01, 0x2a


	//----- nvinfo : EIATTR_SPARSE_MMA_MASK
	.align		4
.L_152:
        /*0018*/ 	.byte	0x03, 0x50
        /*001a*/ 	.short	0x0000


	//----- nvinfo : EIATTR_MAXREG_COUNT
	.align		4
        /*001c*/ 	.byte	0x03, 0x1b
        /*001e*/ 	.short	0x0080


	//----- nvinfo : EIATTR_MERCURY_ISA_VERSION
	.align		4
        /*0020*/ 	.byte	0x03, 0x5f
        /*0022*/ 	.short	0x0101


	//----- nvinfo : EIATTR_VRC_CTA_INIT_COUNT
	.align		4
        /*0024*/ 	.byte	0x02, 0x4a
	.zero		1
	.zero		1


	//----- nvinfo : EIATTR_EXIT_INSTR_OFFSETS
	.align		4
        /*0028*/ 	.byte	0x04, 0x1c
        /*002a*/ 	.short	(.L_154 - .L_153)


	//   ....[0]....
.L_153:
        /*002c*/ 	.word	0x00000010


	//----- nvinfo : EIATTR_MAX_THREADS
	.align		4
.L_154:
        /*0030*/ 	.byte	0x04, 0x05
        /*0032*/ 	.short	(.L_156 - .L_155)
.L_155:
        /*0034*/ 	.word	0x00000200
        /*0038*/ 	.word	0x00000001
        /*003c*/ 	.word	0x00000001


	//----- nvinfo : EIATTR_CBANK_PARAM_SIZE
	.align		4
.L_156:
        /*0040*/ 	.byte	0x03, 0x19
        /*0042*/ 	.short	0x0a80


	//----- nvinfo : EIATTR_PARAM_CBANK
	.align		4
        /*0044*/ 	.byte	0x04, 0x0a
        /*0046*/ 	.short	(.L_158 - .L_157)
	.align		4
.L_157:
        /*0048*/ 	.word	index@(.nv.constant0._ZN7cutlass13device_kernelIN5flash11enable_sm90INS1_16FlashAttnFwdSm90INS1_25CollectiveMainloopFwdSm90ILi2EN4cute5tupleIJNS5_1CILi1EEES8_S8_EEENS6_IJNS7_ILi192EEENS7_ILi144EEENS7_ILi96EEEEEELi96ENS_10bfloat16_tEfNS_4arch4Sm90ELb1ELb0ELb0ELb1ELb0ELb0ELb0ELb0ELb1ELb1ELb0ELb0EEENS1_21CollectiveEpilogueFwdINS6_IJSA_SC_SB_EEES9_SE_SG_Li384ELb1ELb1ELb0ELb0EEENS1_36VarlenDynamicPersistentTileSchedulerILi192ELi144ELi384ELi128ELb0ELb1ELb1ELb1ELb1ELb1EEEEEEEEEvNT_6ParamsE)
        /*004c*/ 	.short	0x0380
        /*004e*/ 	.short	0x0a80


	//----- nvinfo : EIATTR_SW_WAR
	.align		4
.L_158:
        /*0050*/ 	.byte	0x04, 0x36
        /*0052*/ 	.short	(.L_160 - .L_159)
.L_159:
        /*0054*/ 	.word	0x00000008
.L_160:


//--------------------- .nv.info._ZN7cutlass13device_kernelIN5flash11enable_sm90INS1_16FlashAttnFwdSm90INS1_25CollectiveMainloopFwdSm90ILi2EN4cute5tupleIJNS5_1CILi1EEES8_S8_EEENS6_IJNS7_ILi192EEENS7_ILi144EEENS7_ILi96EEEEEELi96ENS_10bfloat16_tEfNS_4arch4Sm90ELb1ELb0ELb0ELb1ELb0ELb1ELb0ELb0ELb1ELb1ELb0ELb0EEENS1_21CollectiveEpilogueFwdINS6_IJSA_SC_SB_EEES9_SE_SG_Li384ELb1ELb1ELb0ELb0EEENS1_36VarlenDynamicPersistentTileSchedulerILi192ELi144ELi384ELi128ELb0ELb1ELb1ELb1ELb1ELb1EEEEEEEEEvNT_6ParamsE --------------------------
	.section	.nv.info._ZN7cutlass13device_kernelIN5flash11enable_sm90INS1_16FlashAttnFwdSm90INS1_25CollectiveMainloopFwdSm90ILi2EN4cute5tupleIJNS5_1CILi1EEES8_S8_EEENS6_IJNS7_ILi192EEENS7_ILi144EEENS7_ILi96EEEEEELi96ENS_10bfloat16_tEfNS_4arch4Sm90ELb1ELb0ELb0ELb1ELb0ELb1ELb0ELb0ELb1ELb1ELb0ELb0EEENS1_21CollectiveEpilogueFwdINS6_IJSA_SC_SB_EEES9_SE_SG_Li384ELb1ELb1ELb0ELb0EEENS1_36VarlenDynamicPersistentTileSchedulerILi192ELi144ELi384ELi128ELb0ELb1ELb1ELb1ELb1ELb1EEEEEEEEEvNT_6ParamsE,"",@"SHT_CUDA_INFO"
	.sectionflags	@""
	.align	4


	//----- nvinfo : EIATTR_CUDA_API_VERSION
	.align		4
        /*0000*/ 	.byte	0x04, 0x37
        /*0002*/ 	.short	(.L_162 - .L_161)
.L_161:
        /*0004*/ 	.word	0x00000082


	//----- nvinfo : EIATTR_KPARAM_INFO
	.align		4
.L_162:
        /*0008*/ 	.byte	0x04, 0x17
        /*000a*/ 	.short	(.L_164 - .L_163)
.L_163:
        /*000c*/ 	.word	0x00000000
        /*0010*/ 	.short	0x0000
        /*0012*/ 	.short	0x0000
        /*0014*/ 	.byte	0x00, 0xf0, 0x01, 0x2a


	//----- nvinfo : EIATTR_SPARSE_MMA_MASK
	.align		4
.L_164:
        /*0018*/ 	.byte	0x03, 0x50
        /*001a*/ 	.short	0x0000


	//----- nvinfo : EIATTR_MAXREG_COUNT
	.align		4
        /*001c*/ 	.byte	0x03, 0x1b
        /*001e*/ 	.short	0x0080


	//----- nvinfo : EIATTR_MERCURY_ISA_VERSION
	.align		4
        /*0020*/ 	.byte	0x03, 0x5f
        /*0022*/ 	.short	0x0101


	//----- nvinfo : EIATTR_VRC_CTA_INIT_COUNT
	.align		4
        /*0024*/ 	.byte	0x02, 0x4a
	.zero		1
	.zero		1


	//----- nvinfo : EIATTR_EXIT_INSTR_OFFSETS
	.align		4
        /*0028*/ 	.byte	0x04, 0x1c
        /*002a*/ 	.short	(.L_166 - .L_165)


	//   ....[0]....
.L_165:
        /*002c*/ 	.word	0x00000010


	//----- nvinfo : EIATTR_MAX_THREADS
	.align		4
.L_166:
        /*0030*/ 	.byte	0x04, 0x05
        /*0032*/ 	.short	(.L_168 - .L_167)
.L_167:
        /*0034*/ 	.word	0x00000200
        /*0038*/ 	.word	0x00000001
        /*003c*/ 	.word	0x00000001


	//----- nvinfo : EIATTR_CBANK_PARAM_SIZE
	.align		4
.L_168:
        /*0040*/ 	.byte	0x03, 0x19
        /*0042*/ 	.short	0x0a80


	//----- nvinfo : EIATTR_PARAM_CBANK
	.align		4
        /*0044*/ 	.byte	0x04, 0x0a
        /*0046*/ 	.short	(.L_170 - .L_169)
	.align		4
.L_169:
        /*0048*/ 	.word	index@(.nv.constant0._ZN7cutlass13device_kernelIN5flash11enable_sm90INS1_16FlashAttnFwdSm90INS1_25CollectiveMainloopFwdSm90ILi2EN4cute5tupleIJNS5_1CILi1EEES8_S8_EEENS6_IJNS7_ILi192EEENS7_ILi144EEENS7_ILi96EEEEEELi96ENS_10bfloat16_tEfNS_4arch4Sm90ELb1ELb0ELb0ELb1ELb0ELb1ELb0ELb0ELb1ELb1ELb0ELb0EEENS1_21CollectiveEpilogueFwdINS6_IJSA_SC_SB_EEES9_SE_SG_Li384ELb1ELb1ELb0ELb0EEENS1_36VarlenDynamicPersistentTileSchedulerILi192ELi144ELi384ELi128ELb0ELb1ELb1ELb1ELb1ELb1EEEEEEEEEvNT_6ParamsE)
        /*004c*/ 	.short	0x0380
        /*004e*/ 	.short	0x0a80


	//----- nvinfo : EIATTR_SW_WAR
	.align		4
.L_170:
        /*0050*/ 	.byte	0x04, 0x36
        /*0052*/ 	.short	(.L_172 - .L_171)
.L_171:
        /*0054*/ 	.word	0x00000008
.L_172:


//--------------------- .nv.callgraph             --------------------------
	.section	.nv.callgraph,"",@"SHT_CUDA_CALLGRAPH"
	.align	4
	.sectionentsize	8
	.align		4
        /*0000*/ 	.word	0x00000000
	.align		4
        /*0004*/ 	.word	0xffffffff
	.align		4
        /*0008*/ 	.word	0x00000000
	.align		4
        /*000c*/ 	.word	0xfffffffe
	.align		4
        /*0010*/ 	.word	0x00000000
	.align		4
        /*0014*/ 	.word	0xfffffffd
	.align		4
        /*0018*/ 	.word	0x00000000
	.align		4
        /*001c*/ 	.word	0xfffffffc


//--------------------- .nv.constant4             --------------------------
	.section	.nv.constant4,"a",@progbits
	.align	8
	.align		8
.nv.constant4:
        /*0000*/ 	.dword	_ZN73_INTERNAL_efdb56c5_37_flash_fwd_hdim96_bf16_packgqa_sm90_cu_ceb34e2a_34414cuda3std3__45__cpo5beginE
	.align		8
        /*0008*/ 	.dword	_ZN73_INTERNAL_efdb56c5_37_flash_fwd_hdim96_bf16_packgqa_sm90_cu_ceb34e2a_34414cuda3std3__45__cpo3endE
	.align		8
        /*0010*/ 	.dword	_ZN73_INTERNAL_efdb56c5_37_flash_fwd_hdim96_bf16_packgqa_sm90_cu_ceb34e2a_34414cuda3std3__45__cpo6cbeginE
	.align		8
        /*0018*/ 	.dword	_ZN73_INTERNAL_efdb56c5_37_flash_fwd_hdim96_bf16_packgqa_sm90_cu_ceb34e2a_34414cuda3std3__45__cpo4cendE
	.align		8
        /*0020*/ 	.dword	_ZN73_INTERNAL_efdb56c5_37_flash_fwd_hdim96_bf16_packgqa_sm90_cu_ceb34e2a_34414cuda3std3__475_GLOBAL__N__efdb56c5_37_flash_fwd_hdim96_bf16_packgqa_sm90_cu_ceb34e2a_34416ignoreE
	.align		8
        /*0028*/ 	.dword	_ZN73_INTERNAL_efdb56c5_37_flash_fwd_hdim96_bf16_packgqa_sm90_cu_ceb34e2a_34414cuda3std3__419piecewise_constructE
	.align		8
        /*0030*/ 	.dword	_ZN73_INTERNAL_efdb56c5_37_flash_fwd_hdim96_bf16_packgqa_sm90_cu_ceb34e2a_34414cuda3std3__48in_placeE
	.align		8
        /*0038*/ 	.dword	_ZN73_INTERNAL_efdb56c5_37_flash_fwd_hdim96_bf16_packgqa_sm90_cu_ceb34e2a_34414cuda3std6ranges3__45__cpo4swapE
	.align		8
        /*0040*/ 	.dword	_ZN73_INTERNAL_efdb56c5_37_flash_fwd_hdim96_bf16_packgqa_sm90_cu_ceb34e2a_34414cuda3std6ranges3__45__cpo9iter_moveE
	.align		8
        /*0048*/ 	.dword	_ZN73_INTERNAL_efdb56c5_37_flash_fwd_hdim96_bf16_packgqa_sm90_cu_ceb34e2a_34414cute7productE
	.align		8
        /*0050*/ 	.dword	_ZN73_INTERNAL_efdb56c5_37_flash_fwd_hdim96_bf16_packgqa_sm90_cu_ceb34e2a_34414cute1_E


//--------------------- .text._ZN7cutlass13device_kernelIN5flash11enable_sm90INS1_16FlashAttnFwdSm90INS1_25CollectiveMainloopFwdSm90ILi2EN4cute5tupleIJNS5_1CILi1EEES8_S8_EEENS6_IJNS7_ILi192EEENS7_ILi144EEENS7_ILi96EEEEEELi96ENS_10bfloat16_tEfNS_4arch4Sm90ELb0ELb0ELb0ELb0ELb0ELb0ELb0ELb0ELb1ELb1ELb0ELb0EEENS1_21CollectiveEpilogueFwdINS6_IJSA_SC_SB_EEES9_SE_SG_Li384ELb0ELb1ELb0ELb0EEENS1_29StaticPersistentTileSchedulerILb0EEEEEEEEEvNT_6ParamsE --------------------------
	.section	.text._ZN7cutlass13device_kernelIN5flash11enable_sm90INS1_16FlashAttnFwdSm90INS1_25CollectiveMainloopFwdSm90ILi2EN4cute5tupleIJNS5_1CILi1EEES8_S8_EEENS6_IJNS7_ILi192EEENS7_ILi144EEENS7_ILi96EEEEEELi96ENS_10bfloat16_tEfNS_4arch4Sm90ELb0ELb0ELb0ELb0ELb0ELb0ELb0ELb0ELb1ELb1ELb0ELb0EEENS1_21CollectiveEpilogueFwdINS6_IJSA_SC_SB_EEES9_SE_SG_Li384ELb0ELb1ELb0ELb0EEENS1_29StaticPersistentTileSchedulerILb0EEEEEEEEEvNT_6ParamsE,"ax",@progbits
	.align	128
.text._ZN7cutlass13device_kernelIN5flash11enable_sm90INS1_16FlashAttnFwdSm90INS1_25CollectiveMainloopFwdSm90ILi2EN4cute5tupleIJNS5_1CILi1EEES8_S8_EEENS6_IJNS7_ILi192EEENS7_ILi144EEENS7_ILi96EEEEEELi96ENS_10bfloat16_tEfNS_4arch4Sm90ELb0ELb0ELb0ELb0ELb0ELb0ELb0ELb0ELb1ELb1ELb0ELb0EEENS1_21CollectiveEpilogueFwdINS6_IJSA_SC_SB_EEES9_SE_SG_Li384ELb0ELb1ELb0ELb0EEENS1_29StaticPersistentTileSchedulerILb0EEEEEEEEEvNT_6ParamsE:
        .type           _ZN7cutlass13device_kernelIN5flash11enable_sm90INS1_16FlashAttnFwdSm90INS1_25CollectiveMainloopFwdSm90ILi2EN4cute5tupleIJNS5_1CILi1EEES8_S8_EEENS6_IJNS7_ILi192EEENS7_ILi144EEENS7_ILi96EEEEEELi96ENS_10bfloat16_tEfNS_4arch4Sm90ELb0ELb0ELb0ELb0ELb0ELb0ELb0ELb0ELb1ELb1ELb0ELb0EEENS1_21CollectiveEpilogueFwdINS6_IJSA_SC_SB_EEES9_SE_SG_Li384ELb0ELb1ELb0ELb0EEENS1_29StaticPersistentTileSchedulerILb0EEEEEEEEEvNT_6ParamsE,@function
        .size           _ZN7cutlass13device_kernelIN5flash11enable_sm90INS1_16FlashAttnFwdSm90INS1_25CollectiveMainloopFwdSm90ILi2EN4cute5tupleIJNS5_1CILi1EEES8_S8_EEENS6_IJNS7_ILi192EEENS7_ILi144EEENS7_ILi96EEEEEELi96ENS_10bfloat16_tEfNS_4arch4Sm90ELb0ELb0ELb0ELb0ELb0ELb0ELb0ELb0ELb1ELb1ELb0ELb0EEENS1_21CollectiveEpilogueFwdINS6_IJSA_SC_SB_EEES9_SE_SG_Li384ELb0ELb1ELb0ELb0EEENS1_29StaticPersistentTileSchedulerILb0EEEEEEEEEvNT_6ParamsE,(.L_x_9 - _ZN7cutlass13device_kernelIN5flash11enable_sm90INS1_16FlashAttnFwdSm90INS1_25CollectiveMainloopFwdSm90ILi2EN4cute5tupleIJNS5_1CILi1EEES8_S8_EEENS6_IJNS7_ILi192EEENS7_ILi144EEENS7_ILi96EEEEEELi96ENS_10bfloat16_tEfNS_4arch4Sm90ELb0ELb0ELb0ELb0ELb0ELb0ELb0ELb0ELb1ELb1ELb0ELb0EEENS1_21CollectiveEpilogueFwdINS6_IJSA_SC_SB_EEES9_SE_SG_Li384ELb0ELb1ELb0ELb0EEENS1_29StaticPersistentTileSchedulerILb0EEEEEEEEEvNT_6ParamsE)
        .other          _ZN7cutlass13device_kernelIN5flash11enable_sm90INS1_16FlashAttnFwdSm90INS1_25CollectiveMainloopFwdSm90ILi2EN4cute5tupleIJNS5_1CILi1EEES8_S8_EEENS6_IJNS7_ILi192EEENS7_ILi144EEENS7_ILi96EEEEEELi96ENS_10bfloat16_tEfNS_4arch4Sm90ELb0ELb0ELb0ELb0ELb0ELb0ELb0ELb0ELb1ELb1ELb0ELb0EEENS1_21CollectiveEpilogueFwdINS6_IJSA_SC_SB_EEES9_SE_SG_Li384ELb0ELb1ELb0ELb0EEENS1_29StaticPersistentTileSchedulerILb0EEEEEEEEEvNT_6ParamsE,@"STO_CUDA_ENTRY STV_DEFAULT"
_ZN7cutlass13device_kernelIN5flash11enable_sm90INS1_16FlashAttnFwdSm90INS1_25CollectiveMainloopFwdSm90ILi2EN4cute5tupleIJNS5_1CILi1EEES8_S8_EEENS6_IJNS7_ILi192EEENS7_ILi144EEENS7_ILi96EEEEEELi96ENS_10bfloat16_tEfNS_4arch4Sm90ELb0ELb0ELb0ELb0ELb0ELb0ELb0ELb0ELb1ELb1ELb0ELb0EEENS1_21CollectiveEpilogueFwdINS6_IJSA_SC_SB_EEES9_SE_SG_Li384ELb0ELb1ELb0ELb0EEENS1_29StaticPersistentTileSchedulerILb0EEEEEEEEEvNT_6ParamsE:
[----:B------:R-:W-:Y:S01]  /*0000*/  LDC R1, c[0x0][0x37c] ;  /* 0x0000df00ff017b82 */ /* 0x000fe20000000800 */
[----:B------:R-:W-:Y:S05]  /*0010*/  EXIT ;  /* 0x000000000000794d */ /* 0x000fea0003800000 */
.L_x_0:
[----:B------:R-:W-:-:S00]  /*0020*/  BRA `(.L_x_0) ;  /* 0xfffffffc00fc7947 */ /* 0x000fc0000383ffff */
[----:B------:R-:W-:-:S00]  /*0030*/  NOP ;  /* 0x0000000000007918 */ /* 0x000fc00000000000 */
        /* <DEDUP_REMOVED lines=12> */
.L_x_9:


//--------------------- .text._ZN7cutlass13device_kernelIN5flash11enable_sm90INS1_16FlashAttnFwdSm90INS1_25CollectiveMainloopFwdSm90ILi2EN4cute5tupleIJNS5_1CILi1EEES8_S8_EEENS6_IJNS7_ILi192EEENS7_ILi144EEENS7_ILi96EEEEEELi96ENS_10bfloat16_tEfNS_4arch4Sm90ELb0ELb0ELb0ELb1ELb0ELb0ELb0ELb0ELb1ELb1ELb0ELb0EEENS1_21CollectiveEpilogueFwdINS6_IJSA_SC_SB_EEES9_SE_SG_Li384ELb1ELb1ELb0ELb0EEENS1_36VarlenDynamicPersistentTileSchedulerILi192ELi144ELi384ELi128ELb0ELb1ELb1ELb0ELb1ELb1EEEEEEEEEvNT_6ParamsE --------------------------
	.section	.text._ZN7cutlass13device_kernelIN5flash11enable_sm90INS1_16FlashAttnFwdSm90INS1_25CollectiveMainloopFwdSm90ILi2EN4cute5tupleIJNS5_1CILi1EEES8_S8_EEENS6_IJNS7_ILi192EEENS7_ILi144EEENS7_ILi96EEEEEELi96ENS_10bfloat16_tEfNS_4arch4Sm90ELb0ELb0ELb0ELb1ELb0ELb0ELb0ELb0ELb1ELb1ELb0ELb0EEENS1_21CollectiveEpilogueFwdINS6_IJSA_SC_SB_EEES9_SE_SG_Li384ELb1ELb1ELb0ELb0EEENS1_36VarlenDynamicPersistentTileSchedulerILi192ELi144ELi384ELi128ELb0ELb1ELb1ELb0ELb1ELb1EEEEEEEEEvNT_6ParamsE,"ax",@progbits
	.align	128
.text._ZN7cutlass13device_kernelIN5flash11enable_sm90INS1_16FlashAttnFwdSm90INS1_25CollectiveMainloopFwdSm90ILi2EN4cute5tupleIJNS5_1CILi1EEES8_S8_EEENS6_IJNS7_ILi192EEENS7_ILi144EEENS7_ILi96EEEEEELi96ENS_10bfloat16_tEfNS_4arch4Sm90ELb0ELb0ELb0ELb1ELb0ELb0ELb0ELb0ELb1ELb1ELb0ELb0EEENS1_21CollectiveEpilogueFwdINS6_IJSA_SC_SB_EEES9_SE_SG_Li384ELb1ELb1ELb0ELb0EEENS1_36VarlenDynamicPersistentTileSchedulerILi192ELi144ELi384ELi128ELb0ELb1ELb1ELb0ELb1ELb1EEEEEEEEEvNT_6ParamsE:
        .type           _ZN7cutlass13device_kernelIN5flash11enable_sm90INS1_16FlashAttnFwdSm90INS1_25CollectiveMainloopFwdSm90ILi2EN4cute5tupleIJNS5_1CILi1EEES8_S8_EEENS6_IJNS7_ILi192EEENS7_ILi144EEENS7_ILi96EEEEEELi96ENS_10bfloat16_tEfNS_4arch4Sm90ELb0ELb0ELb0ELb1ELb0ELb0ELb0ELb0ELb1ELb1ELb0ELb0EEENS1_21CollectiveEpilogueFwdINS6_IJSA_SC_SB_EEES9_SE_SG_Li384ELb1ELb1ELb0ELb0EEENS1_36VarlenDynamicPersistentTileSchedulerILi192ELi144ELi384ELi128ELb0ELb1ELb1ELb0ELb1ELb1EEEEEEEEEvNT_6ParamsE,@function
        .size           _ZN7cutlass13device_kernelIN5flash11enable_sm90INS1_16FlashAttnFwdSm90INS1_25CollectiveMainloopFwdSm90ILi2EN4cute5tupleIJNS5_1CILi1EEES8_S8_EEENS6_IJNS7_ILi192EEENS7_ILi144EEENS7_ILi96EEEEEELi96ENS_10bfloat16_tEfNS_4arch4Sm90ELb0ELb0ELb0ELb1ELb0ELb0ELb0ELb0ELb1ELb1ELb0ELb0EEENS1_21CollectiveEpilogueFwdINS6_IJSA_SC_SB_EEES9_SE_SG_Li384ELb1ELb1ELb0ELb0EEENS1_36VarlenDynamicPersistentTileSchedulerILi192ELi144ELi384ELi128ELb0ELb1ELb1ELb0ELb1ELb1EEEEEEEEEvNT_6ParamsE,(.L_x_10 - _ZN7cutlass13device_kernelIN5flash11enable_sm90INS1_16FlashAttnFwdSm90INS1_25CollectiveMainloopFwdSm90ILi2EN4cute5tupleIJNS5_1CILi1EEES8_S8_EEENS6_IJNS7_ILi192EEENS7_ILi144EEENS7_ILi96EEEEEELi96ENS_10bfloat16_tEfNS_4arch4Sm90ELb0ELb0ELb0ELb1ELb0ELb0ELb0ELb0ELb1ELb1ELb0ELb0EEENS1_21CollectiveEpilogueFwdINS6_IJSA_SC_SB_EEES9_SE_SG_Li384ELb1ELb1ELb0ELb0EEENS1_36VarlenDynamicPersistentTileSchedulerILi192ELi144ELi384ELi128ELb0ELb1ELb1ELb0ELb1ELb1EEEEEEEEEvNT_6ParamsE)
        .other          _ZN7cutlass13device_kernelIN5flash11enable_sm90INS1_16FlashAttnFwdSm90INS1_25CollectiveMainloopFwdSm90ILi2EN4cute5tupleIJNS5_1CILi1EEES8_S8_EEENS6_IJNS7_ILi192EEENS7_ILi144EEENS7_ILi96EEEEEELi96ENS_10bfloat16_tEfNS_4arch4Sm90ELb0ELb0ELb0ELb1ELb0ELb0ELb0ELb0ELb1ELb1ELb0ELb0EEENS1_21CollectiveEpilogueFwdINS6_IJSA_SC_SB_EEES9_SE_SG_Li384ELb1ELb1ELb0ELb0EEENS1_36VarlenDynamicPersistentTileSchedulerILi192ELi144ELi384ELi128ELb0ELb1ELb1ELb0ELb1ELb1EEEEEEEEEvNT_6ParamsE,@"STO_CUDA_ENTRY STV_DEFAULT"
_ZN7cutlass13device_kernelIN5flash11enable_sm90INS1_16FlashAttnFwdSm90INS1_25CollectiveMainloopFwdSm90ILi2EN4cute5tupleIJNS5_1CILi1EEES8_S8_EEENS6_IJNS7_ILi192EEENS7_ILi144EEENS7_ILi96EEEEEELi96ENS_10bfloat16_tEfNS_4arch4Sm90ELb0ELb0ELb0ELb1ELb0ELb0ELb0ELb0ELb1ELb1ELb0ELb0EEENS1_21CollectiveEpilogueFwdINS6_IJSA_SC_SB_EEES9_SE_SG_Li384ELb1ELb1ELb0ELb0EEENS1_36VarlenDynamicPersistentTileSchedulerILi192ELi144ELi384ELi128ELb0ELb1ELb1ELb0ELb1ELb1EEEEEEEEEvNT_6ParamsE:
[----:B------:R-:W-:Y:S01]  /*0000*/  LDC R1, c[0x0][0x37c] ;  /* 0x0000df00ff017b82 */ /* 0x000fe20000000800 */
[----:B------:R-:W-:Y:S05]  /*0010*/  EXIT ;  /* 0x000000000000794d */ /* 0x000fea0003800000 */
.L_x_1:
        /* <DEDUP_REMOVED lines=14> */
.L_x_10:


//--------------------- .text._ZN7cutlass13device_kernelIN5flash11enable_sm90INS1_16FlashAttnFwdSm90INS1_25CollectiveMainloopFwdSm90ILi2EN4cute5tupleIJNS5_1CILi1EEES8_S8_EEENS6_IJNS7_ILi192EEENS7_ILi144EEENS7_ILi96EEEEEELi96ENS_10bfloat16_tEfNS_4arch4Sm90ELb0ELb0ELb0ELb1ELb0ELb1ELb0ELb0ELb1ELb1ELb0ELb0EEENS1_21CollectiveEpilogueFwdINS6_IJSA_SC_SB_EEES9_SE_SG_Li384ELb1ELb1ELb0ELb0EEENS1_36VarlenDynamicPersistentTileSchedulerILi192ELi144ELi384ELi128ELb0ELb1ELb1ELb0ELb1ELb1EEEEEEEEEvNT_6ParamsE --------------------------
	.section	.text._ZN7cutlass13device_kernelIN5flash11enable_sm90INS1_16FlashAttnFwdSm90INS1_25CollectiveMainloopFwdSm90ILi2EN4cute5tupleIJNS5_1CILi1EEES8_S8_EEENS6_IJNS7_ILi192EEENS7_ILi144EEENS7_ILi96EEEEEELi96ENS_10bfloat16_tEfNS_4arch4Sm90ELb0ELb0ELb0ELb1ELb0ELb1ELb0ELb0ELb1ELb1ELb0ELb0EEENS1_21CollectiveEpilogueFwdINS6_IJSA_SC_SB_EEES9_SE_SG_Li384ELb1ELb1ELb0ELb0EEENS1_36VarlenDynamicPersistentTileSchedulerILi192ELi144ELi384ELi128ELb0ELb1ELb1ELb0ELb1ELb1EEEEEEEEEvNT_6ParamsE,"ax",@progbits
	.align	128
.text._ZN7cutlass13device_kernelIN5flash11enable_sm90INS1_16FlashAttnFwdSm90INS1_25CollectiveMainloopFwdSm90ILi2EN4cute5tupleIJNS5_1CILi1EEES8_S8_EEENS6_IJNS7_ILi192EEENS7_ILi144EEENS7_ILi96EEEEEELi96ENS_10bfloat16_tEfNS_4arch4Sm90ELb0ELb0ELb0ELb1ELb0ELb1ELb0ELb0ELb1ELb1ELb0ELb0EEENS1_21CollectiveEpilogueFwdINS6_IJSA_SC_SB_EEES9_SE_SG_Li384ELb1ELb1ELb0ELb0EEENS1_36VarlenDynamicPersistentTileSchedulerILi192ELi144ELi384ELi128ELb0ELb1ELb1ELb0ELb1ELb1EEEEEEEEEvNT_6ParamsE:
        .type           _ZN7cutlass13device_kernelIN5flash11enable_sm90INS1_16FlashAttnFwdSm90INS1_25CollectiveMainloopFwdSm90ILi2EN4cute5tupleIJNS5_1CILi1EEES8_S8_EEENS6_IJNS7_ILi192EEENS7_ILi144EEENS7_ILi96EEEEEELi96ENS_10bfloat16_tEfNS_4arch4Sm90ELb0ELb0ELb0ELb1ELb0ELb1ELb0ELb0ELb1ELb1ELb0ELb0EEENS1_21CollectiveEpilogueFwdINS6_IJSA_SC_SB_EEES9_SE_SG_Li384ELb1ELb1ELb0ELb0EEENS1_36VarlenDynamicPersistentTileSchedulerILi192ELi144ELi384ELi128ELb0ELb1ELb1ELb0ELb1ELb1EEEEEEEEEvNT_6ParamsE,@function
        .size           _ZN7cutlass13device_kernelIN5flash11enable_sm90INS1_16FlashAttnFwdSm90INS1_25CollectiveMainloopFwdSm90ILi2EN4cute5tupleIJNS5_1CILi1EEES8_S8_EEENS6_IJNS7_ILi192EEENS7_ILi144EEENS7_ILi96EEEEEELi96ENS_10bfloat16_tEfNS_4arch4Sm90ELb0ELb0ELb0ELb1ELb0ELb1ELb0ELb0ELb1ELb1ELb0ELb0EEENS1_21CollectiveEpilogueFwdINS6_IJSA_SC_SB_EEES9_SE_SG_Li384ELb1ELb1ELb0ELb0EEENS1_36VarlenDynamicPersistentTileSchedulerILi192ELi144ELi384ELi128ELb0ELb1ELb1ELb0ELb1ELb1EEEEEEEEEvNT_6ParamsE,(.L_x_11 - _ZN7cutlass13device_kernelIN5flash11enable_sm90INS1_16FlashAttnFwdSm90INS1_25CollectiveMainloopFwdSm90ILi2EN4cute5tupleIJNS5_1CILi1EEES8_S8_EEENS6_IJNS7_ILi192EEENS7_ILi144EEENS7_ILi96EEEEEELi96ENS_10bfloat16_tEfNS_4arch4Sm90ELb0ELb0ELb0ELb1ELb0ELb1ELb0ELb0ELb1ELb1ELb0ELb0EEENS1_21CollectiveEpilogueFwdINS6_IJSA_SC_SB_EEES9_SE_SG_Li384ELb1ELb1ELb0ELb0EEENS1_36VarlenDynamicPersistentTileSchedulerILi192ELi144ELi384ELi128ELb0ELb1ELb1ELb0ELb1ELb1EEEEEEEEEvNT_6ParamsE)
        .other          _ZN7cutlass13device_kernelIN5flash11enable_sm90INS1_16FlashAttnFwdSm90INS1_25CollectiveMainloopFwdSm90ILi2EN4cute5tupleIJNS5_1CILi1EEES8_S8_EEENS6_IJNS7_ILi192EEENS7_ILi144EEENS7_ILi96EEEEEELi96ENS_10bfloat16_tEfNS_4arch4Sm90ELb0ELb0ELb0ELb1ELb0ELb1ELb0ELb0ELb1ELb1ELb0ELb0EEENS1_21CollectiveEpilogueFwdINS6_IJSA_SC_SB_EEES9_SE_SG_Li384ELb1ELb1ELb0ELb0EEENS1_36VarlenDynamicPersistentTileSchedulerILi192ELi144ELi384ELi128ELb0ELb1ELb1ELb0ELb1ELb1EEEEEEEEEvNT_6ParamsE,@"STO_CUDA_ENTRY STV_DEFAULT"
_ZN7cutlass13device_kernelIN5flash11enable_sm90INS1_16FlashAttnFwdSm90INS1_25CollectiveMainloopFwdSm90ILi2EN4cute5tupleIJNS5_1CILi1EEES8_S8_EEENS6_IJNS7_ILi192EEENS7_ILi144EEENS7_ILi96EEEEEELi96ENS_10bfloat16_tEfNS_4arch4Sm90ELb0ELb0ELb0ELb1ELb0ELb1ELb0ELb0ELb1ELb1ELb0ELb0EEENS1_21CollectiveEpilogueFwdINS6_IJSA_SC_SB_EEES9_SE_SG_Li384ELb1ELb1ELb0ELb0EEENS1_36VarlenDynamicPersistentTileSchedulerILi192ELi144ELi384ELi128ELb0ELb1ELb1ELb0ELb1ELb1EEEEEEEEEvNT_6ParamsE:
[----:B------:R-:W-:Y:S01]  /*0000*/  LDC R1, c[0x0][0x37c] ;  /* 0x0000df00ff017b82 */ /* 0x000fe20000000800 */
[----:B------:R-:W-:Y:S05]  /*0010*/  EXIT ;  /* 0x000000000000794d */ /* 0x000fea0003800000 */
.L_x_2:
        /* <DEDUP_REMOVED lines=14> */
.L_x_11:


//--------------------- .text._ZN7cutlass13device_kernelIN5flash11enable_sm90INS1_16FlashAttnFwdSm90INS1_25CollectiveMainloopFwdSm90ILi2EN4cute5tupleIJNS5_1CILi1EEES8_S8_EEENS6_IJNS7_ILi192EEENS7_ILi128EEENS7_ILi96EEEEEELi96ENS_10bfloat16_tEfNS_4arch4Sm90ELb0ELb1ELb0ELb0ELb0ELb0ELb0ELb0ELb1ELb1ELb0ELb0EEENS1_21CollectiveEpilogueFwdINS6_IJSA_SC_SB_EEES9_SE_SG_Li384ELb0ELb1ELb0ELb0EEENS1_30DynamicPersistentTileSchedulerILi384ELi128ELb0ELb1ELb1EEEEEEEEEvNT_6ParamsE --------------------------
	.section	.text._ZN7cutlass13device_kernelIN5flash11enable_sm90INS1_16FlashAttnFwdSm90INS1_25CollectiveMainloopFwdSm90ILi2EN4cute5tupleIJNS5_1CILi1EEES8_S8_EEENS6_IJNS7_ILi192EEENS7_ILi128EEENS7_ILi96EEEEEELi96ENS_10bfloat16_tEfNS_4arch4Sm90ELb0ELb1ELb0ELb0ELb0ELb0ELb0ELb0ELb1ELb1ELb0ELb0EEENS1_21CollectiveEpilogueFwdINS6_IJSA_SC_SB_EEES9_SE_SG_Li384ELb0ELb1ELb0ELb0EEENS1_30DynamicPersistentTileSchedulerILi384ELi128ELb0ELb1ELb1EEEEEEEEEvNT_6ParamsE,"ax",@progbits
	.align	128
.text._ZN7cutlass13device_kernelIN5flash11enable_sm90INS1_16FlashAttnFwdSm90INS1_25CollectiveMainloopFwdSm90ILi2EN4cute5tupleIJNS5_1CILi1EEES8_S8_EEENS6_IJNS7_ILi192EEENS7_ILi128EEENS7_ILi96EEEEEELi96ENS_10bfloat16_tEfNS_4arch4Sm90ELb0ELb1ELb0ELb0ELb0ELb0ELb0ELb0ELb1ELb1ELb0ELb0EEENS1_21CollectiveEpilogueFwdINS6_IJSA_SC_SB_EEES9_SE_SG_Li384ELb0ELb1ELb0ELb0EEENS1_30DynamicPersistentTileSchedulerILi384ELi128ELb0ELb1ELb1EEEEEEEEEvNT_6ParamsE:
        .type           _ZN7cutlass13device_kernelIN5flash11enable_sm90INS1_16FlashAttnFwdSm90INS1_25CollectiveMainloopFwdSm90ILi2EN4cute5tupleIJNS5_1CILi1EEES8_S8_EEENS6_IJNS7_ILi192EEENS7_ILi128EEENS7_ILi96EEEEEELi96ENS_10bfloat16_tEfNS_4arch4Sm90ELb0ELb1ELb0ELb0ELb0ELb0ELb0ELb0ELb1ELb1ELb0ELb0EEENS1_21CollectiveEpilogueFwdINS6_IJSA_SC_SB_EEES9_SE_SG_Li384ELb0ELb1ELb0ELb0EEENS1_30DynamicPersistentTileSchedulerILi384ELi128ELb0ELb1ELb1EEEEEEEEEvNT_6ParamsE,@function
        .size           _ZN7cutlass13device_kernelIN5flash11enable_sm90INS1_16FlashAttnFwdSm90INS1_25CollectiveMainloopFwdSm90ILi2EN4cute5tupleIJNS5_1CILi1EEES8_S8_EEENS6_IJNS7_ILi192EEENS7_ILi128EEENS7_ILi96EEEEEELi96ENS_10bfloat16_tEfNS_4arch4Sm90ELb0ELb1ELb0ELb0ELb0ELb0ELb0ELb0ELb1ELb1ELb0ELb0EEENS1_21CollectiveEpilogueFwdINS6_IJSA_SC_SB_EEES9_SE_SG_Li384ELb0ELb1ELb0ELb0EEENS1_30DynamicPersistentTileSchedulerILi384ELi128ELb0ELb1ELb1EEEEEEEEEvNT_6ParamsE,(.L_x_12 - _ZN7cutlass13device_kernelIN5flash11enable_sm90INS1_16FlashAttnFwdSm90INS1_25CollectiveMainloopFwdSm90ILi2EN4cute5tupleIJNS5_1CILi1EEES8_S8_EEENS6_IJNS7_ILi192EEENS7_ILi128EEENS7_ILi96EEEEEELi96ENS_10bfloat16_tEfNS_4arch4Sm90ELb0ELb1ELb0ELb0ELb0ELb0ELb0ELb0ELb1ELb1ELb0ELb0EEENS1_21CollectiveEpilogueFwdINS6_IJSA_SC_SB_EEES9_SE_SG_Li384ELb0ELb1ELb0ELb0EEENS1_30DynamicPersistentTileSchedulerILi384ELi128ELb0ELb1ELb1EEEEEEEEEvNT_6ParamsE)
        .other          _ZN7cutlass13device_kernelIN5flash11enable_sm90INS1_16FlashAttnFwdSm90INS1_25CollectiveMainloopFwdSm90ILi2EN4cute5tupleIJNS5_1CILi1EEES8_S8_EEENS6_IJNS7_ILi192EEENS7_ILi128EEENS7_ILi96EEEEEELi96ENS_10bfloat16_tEfNS_4arch4Sm90ELb0ELb1ELb0ELb0ELb0ELb0ELb0ELb0ELb1ELb1ELb0ELb0EEENS1_21CollectiveEpilogueFwdINS6_IJSA_SC_SB_EEES9_SE_SG_Li384ELb0ELb1ELb0ELb0EEENS1_30DynamicPersistentTileSchedulerILi384ELi128ELb0ELb1ELb1EEEEEEEEEvNT_6ParamsE,@"STO_CUDA_ENTRY STV_DEFAULT"
_ZN7cutlass13device_kernelIN5flash11enable_sm90INS1_16FlashAttnFwdSm90INS1_25CollectiveMainloopFwdSm90ILi2EN4cute5tupleIJNS5_1CILi1EEES8_S8_EEENS6_IJNS7_ILi192EEENS7_ILi128EEENS7_ILi96EEEEEELi96ENS_10bfloat16_tEfNS_4arch4Sm90ELb0ELb1ELb0ELb0ELb0ELb0ELb0ELb0ELb1ELb1ELb0ELb0EEENS1_21CollectiveEpilogueFwdINS6_IJSA_SC_SB_EEES9_SE_SG_Li384ELb0ELb1ELb0ELb0EEENS1_30DynamicPersistentTileSchedulerILi384ELi128ELb0ELb1ELb1EEEEEEEEEvNT_6ParamsE:
[----:B------:R-:W-:Y:S01]  /*0000*/  LDC R1, c[0x0][0x37c] ;  /* 0x0000df00ff017b82 */ /* 0x000fe20000000800 */
[----:B------:R-:W-:Y:S05]  /*0010*/  EXIT ;  /* 0x000000000000794d */ /* 0x000fea0003800000 */
.L_x_3:
        /* <DEDUP_REMOVED lines=14> */
.L_x_12:


//--------------------- .text._ZN7cutlass13device_kernelIN5flash11enable_sm90INS1_16FlashAttnFwdSm90INS1_25CollectiveMainloopFwdSm90ILi2EN4cute5tupleIJNS5_1CILi1EEES8_S8_EEENS6_IJNS7_ILi192EEENS7_ILi128EEENS7_ILi96EEEEEELi96ENS_10bfloat16_tEfNS_4arch4Sm90ELb0ELb1ELb0ELb1ELb0ELb0ELb0ELb0ELb1ELb1ELb0ELb0EEENS1_21CollectiveEpilogueFwdINS6_IJSA_SC_SB_EEES9_SE_SG_Li384ELb1ELb1ELb0ELb0EEENS1_36VarlenDynamicPersistentTileSchedulerILi192ELi128ELi384ELi128ELb0ELb1ELb1ELb1ELb0ELb1EEEEEEEEEvNT_6ParamsE --------------------------
	.section	.text._ZN7cutlass13device_kernelIN5flash11enable_sm90INS1_16FlashAttnFwdSm90INS1_25CollectiveMainloopFwdSm90ILi2EN4cute5tupleIJNS5_1CILi1EEES8_S8_EEENS6_IJNS7_ILi192EEENS7_ILi128EEENS7_ILi96EEEEEELi96ENS_10bfloat16_tEfNS_4arch4Sm90ELb0ELb1ELb0ELb1ELb0ELb0ELb0ELb0ELb1ELb1ELb0ELb0EEENS1_21CollectiveEpilogueFwdINS6_IJSA_SC_SB_EEES9_SE_SG_Li384ELb1ELb1ELb0ELb0EEENS1_36VarlenDynamicPersistentTileSchedulerILi192ELi128ELi384ELi128ELb0ELb1ELb1ELb1ELb0ELb1EEEEEEEEEvNT_6ParamsE,"ax",@progbits
	.align	128
.text._ZN7cutlass13device_kernelIN5flash11enable_sm90INS1_16FlashAttnFwdSm90INS1_25CollectiveMainloopFwdSm90ILi2EN4cute5tupleIJNS5_1CILi1EEES8_S8_EEENS6_IJNS7_ILi192EEENS7_ILi128EEENS7_ILi96EEEEEELi96ENS_10bfloat16_tEfNS_4arch4Sm90ELb0ELb1ELb0ELb1ELb0ELb0ELb0ELb0ELb1ELb1ELb0ELb0EEENS1_21CollectiveEpilogueFwdINS6_IJSA_SC_SB_EEES9_SE_SG_Li384ELb1ELb1ELb0ELb0EEENS1_36VarlenDynamicPersistentTileSchedulerILi192ELi128ELi384ELi128ELb0ELb1ELb1ELb1ELb0ELb1EEEEEEEEEvNT_6ParamsE:
        .type           _ZN7cutlass13device_kernelIN5flash11enable_sm90INS1_16FlashAttnFwdSm90INS1_25CollectiveMainloopFwdSm90ILi2EN4cute5tupleIJNS5_1CILi1EEES8_S8_EEENS6_IJNS7_ILi192EEENS7_ILi128EEENS7_ILi96EEEEEELi96ENS_10bfloat16_tEfNS_4arch4Sm90ELb0ELb1ELb0ELb1ELb0ELb0ELb0ELb0ELb1ELb1ELb0ELb0EEENS1_21CollectiveEpilogueFwdINS6_IJSA_SC_SB_EEES9_SE_SG_Li384ELb1ELb1ELb0ELb0EEENS1_36VarlenDynamicPersistentTileSchedulerILi192ELi128ELi384ELi128ELb0ELb1ELb1ELb1ELb0ELb1EEEEEEEEEvNT_6ParamsE,@function
        .size           _ZN7cutlass13device_kernelIN5flash11enable_sm90INS1_16FlashAttnFwdSm90INS1_25CollectiveMainloopFwdSm90ILi2EN4cute5tupleIJNS5_1CILi1EEES8_S8_EEENS6_IJNS7_ILi192EEENS7_ILi128EEENS7_ILi96EEEEEELi96ENS_10bfloat16_tEfNS_4arch4Sm90ELb0ELb1ELb0ELb1ELb0ELb0ELb0ELb0ELb1ELb1ELb0ELb0EEENS1_21CollectiveEpilogueFwdINS6_IJSA_SC_SB_EEES9_SE_SG_Li384ELb1ELb1ELb0ELb0EEENS1_36VarlenDynamicPersistentTileSchedulerILi192ELi128ELi384ELi128ELb0ELb1ELb1ELb1ELb0ELb1EEEEEEEEEvNT_6ParamsE,(.L_x_13 - _ZN7cutlass13device_kernelIN5flash11enable_sm90INS1_16FlashAttnFwdSm90INS1_25CollectiveMainloopFwdSm90ILi2EN4cute5tupleIJNS5_1CILi1EEES8_S8_EEENS6_IJNS7_ILi192EEENS7_ILi128EEENS7_ILi96EEEEEELi96ENS_10bfloat16_tEfNS_4arch4Sm90ELb0ELb1ELb0ELb1ELb0ELb0ELb0ELb0ELb1ELb1ELb0ELb0EEENS1_21CollectiveEpilogueFwdINS6_IJSA_SC_SB_EEES9_SE_SG_Li384ELb1ELb1ELb0ELb0EEENS1_36VarlenDynamicPersistentTileSchedulerILi192ELi128ELi384ELi128ELb0ELb1ELb1ELb1ELb0ELb1EEEEEEEEEvNT_6ParamsE)
        .other          _ZN7cutlass13device_kernelIN5flash11enable_sm90INS1_16FlashAttnFwdSm90INS1_25CollectiveMainloopFwdSm90ILi2EN4cute5tupleIJNS5_1CILi1EEES8_S8_EEENS6_IJNS7_ILi192EEENS7_ILi128EEENS7_ILi96EEEEEELi96ENS_10bfloat16_tEfNS_4arch4Sm90ELb0ELb1ELb0ELb1ELb0ELb0ELb0ELb0ELb1ELb1ELb0ELb0EEENS1_21CollectiveEpilogueFwdINS6_IJSA_SC_SB_EEES9_SE_SG_Li384ELb1ELb1ELb0ELb0EEENS1_36VarlenDynamicPersistentTileSchedulerILi192ELi128ELi384ELi128ELb0ELb1ELb1ELb1ELb0ELb1EEEEEEEEEvNT_6ParamsE,@"STO_CUDA_ENTRY STV_DEFAULT"
_ZN7cutlass13device_kernelIN5flash11enable_sm90INS1_16FlashAttnFwdSm90INS1_25CollectiveMainloopFwdSm90ILi2EN4cute5tupleIJNS5_1CILi1EEES8_S8_EEENS6_IJNS7_ILi192EEENS7_ILi128EEENS7_ILi96EEEEEELi96ENS_10bfloat16_tEfNS_4arch4Sm90ELb0ELb1ELb0ELb1ELb0ELb0ELb0ELb0ELb1ELb1ELb0ELb0EEENS1_21CollectiveEpilogueFwdINS6_IJSA_SC_SB_EEES9_SE_SG_Li384ELb1ELb1ELb0ELb0EEENS1_36VarlenDynamicPersistentTileSchedulerILi192ELi128ELi384ELi128ELb0ELb1ELb1ELb1ELb0ELb1EEEEEEEEEvNT_6ParamsE:
[----:B------:R-:W-:Y:S01]  /*0000*/  LDC R1, c[0x0][0x37c] ;  /* 0x0000df00ff017b82 */ /* 0x000fe20000000800 */
[----:B------:R-:W-:Y:S05]  /*0010*/  EXIT ;  /* 0x000000000000794d */ /* 0x000fea0003800000 */
.L_x_4:
        /* <DEDUP_REMOVED lines=14> */
.L_x_13:


//--------------------- .text._ZN7cutlass13device_kernelIN5flash11enable_sm90INS1_16FlashAttnFwdSm90INS1_25CollectiveMainloopFwdSm90ILi2EN4cute5tupleIJNS5_1CILi1EEES8_S8_EEENS6_IJNS7_ILi192EEENS7_ILi128EEENS7_ILi96EEEEEELi96ENS_10bfloat16_tEfNS_4arch4Sm90ELb0ELb1ELb0ELb1ELb0ELb1ELb0ELb0ELb1ELb1ELb0ELb0EEENS1_21CollectiveEpilogueFwdINS6_IJSA_SC_SB_EEES9_SE_SG_Li384ELb1ELb1ELb0ELb0EEENS1_36VarlenDynamicPersistentTileSchedulerILi192ELi128ELi384ELi128ELb0ELb1ELb1ELb1ELb0ELb1EEEEEEEEEvNT_6ParamsE --------------------------
	.section	.text._ZN7cutlass13device_kernelIN5flash11enable_sm90INS1_16FlashAttnFwdSm90INS1_25CollectiveMainloopFwdSm90ILi2EN4cute5tupleIJNS5_1CILi1EEES8_S8_EEENS6_IJNS7_ILi192EEENS7_ILi128EEENS7_ILi96EEEEEELi96ENS_10bfloat16_tEfNS_4arch4Sm90ELb0ELb1ELb0ELb1ELb0ELb1ELb0ELb0ELb1ELb1ELb0ELb0EEENS1_21CollectiveEpilogueFwdINS6_IJSA_SC_SB_EEES9_SE_SG_Li384ELb1ELb1ELb0ELb0EEENS1_36VarlenDynamicPersistentTileSchedulerILi192ELi128ELi384ELi128ELb0ELb1ELb1ELb1ELb0ELb1EEEEEEEEEvNT_6ParamsE,"ax",@progbits
	.align	128
.text._ZN7cutlass13device_kernelIN5flash11enable_sm90INS1_16FlashAttnFwdSm90INS1_25CollectiveMainloopFwdSm90ILi2EN4cute5tupleIJNS5_1CILi1EEES8_S8_EEENS6_IJNS7_ILi192EEENS7_ILi128EEENS7_ILi96EEEEEELi96ENS_10bfloat16_tEfNS_4arch4Sm90ELb0ELb1ELb0ELb1ELb0ELb1ELb0ELb0ELb1ELb1ELb0ELb0EEENS1_21CollectiveEpilogueFwdINS6_IJSA_SC_SB_EEES9_SE_SG_Li384ELb1ELb1ELb0ELb0EEENS1_36VarlenDynamicPersistentTileSchedulerILi192ELi128ELi384ELi128ELb0ELb1ELb1ELb1ELb0ELb1EEEEEEEEEvNT_6ParamsE:
        .type           _ZN7cutlass13device_kernelIN5flash11enable_sm90INS1_16FlashAttnFwdSm90INS1_25CollectiveMainloopFwdSm90ILi2EN4cute5tupleIJNS5_1CILi1EEES8_S8_EEENS6_IJNS7_ILi192EEENS7_ILi128EEENS7_ILi96EEEEEELi96ENS_10bfloat16_tEfNS_4arch4Sm90ELb0ELb1ELb0ELb1ELb0ELb1ELb0ELb0ELb1ELb1ELb0ELb0EEENS1_21CollectiveEpilogueFwdINS6_IJSA_SC_SB_EEES9_SE_SG_Li384ELb1ELb1ELb0ELb0EEENS1_36VarlenDynamicPersistentTileSchedulerILi192ELi128ELi384ELi128ELb0ELb1ELb1ELb1ELb0ELb1EEEEEEEEEvNT_6ParamsE,@function
        .size           _ZN7cutlass13device_kernelIN5flash11enable_sm90INS1_16FlashAttnFwdSm90INS1_25CollectiveMainloopFwdSm90ILi2EN4cute5tupleIJNS5_1CILi1EEES8_S8_EEENS6_IJNS7_ILi192EEENS7_ILi128EEENS7_ILi96EEEEEELi96ENS_10bfloat16_tEfNS_4arch4Sm90ELb0ELb1ELb0ELb1ELb0ELb1ELb0ELb0ELb1ELb1ELb0ELb0EEENS1_21CollectiveEpilogueFwdINS6_IJSA_SC_SB_EEES9_SE_SG_Li384ELb1ELb1ELb0ELb0EEENS1_36VarlenDynamicPersistentTileSchedulerILi192ELi128ELi384ELi128ELb0ELb1ELb1ELb1ELb0ELb1EEEEEEEEEvNT_6ParamsE,(.L_x_14 - _ZN7cutlass13device_kernelIN5flash11enable_sm90INS1_16FlashAttnFwdSm90INS1_25CollectiveMainloopFwdSm90ILi2EN4cute5tupleIJNS5_1CILi1EEES8_S8_EEENS6_IJNS7_ILi192EEENS7_ILi128EEENS7_ILi96EEEEEELi96ENS_10bfloat16_tEfNS_4arch4Sm90ELb0ELb1ELb0ELb1ELb0ELb1ELb0ELb0ELb1ELb1ELb0ELb0EEENS1_21CollectiveEpilogueFwdINS6_IJSA_SC_SB_EEES9_SE_SG_Li384ELb1ELb1ELb0ELb0EEENS1_36VarlenDynamicPersistentTileSchedulerILi192ELi128ELi384ELi128ELb0ELb1ELb1ELb1ELb0ELb1EEEEEEEEEvNT_6ParamsE)
        .other          _ZN7cutlass13device_kernelIN5flash11enable_sm90INS1_16FlashAttnFwdSm90INS1_25CollectiveMainloopFwdSm90ILi2EN4cute5tupleIJNS5_1CILi1EEES8_S8_EEENS6_IJNS7_ILi192EEENS7_ILi128EEENS7_ILi96EEEEEELi96ENS_10bfloat16_tEfNS_4arch4Sm90ELb0ELb1ELb0ELb1ELb0ELb1ELb0ELb0ELb1ELb1ELb0ELb0EEENS1_21CollectiveEpilogueFwdINS6_IJSA_SC_SB_EEES9_SE_SG_Li384ELb1ELb1ELb0ELb0EEENS1_36VarlenDynamicPersistentTileSchedulerILi192ELi128ELi384ELi128ELb0ELb1ELb1ELb1ELb0ELb1EEEEEEEEEvNT_6ParamsE,@"STO_CUDA_ENTRY STV_DEFAULT"
_ZN7cutlass13device_kernelIN5flash11enable_sm90INS1_16FlashAttnFwdSm90INS1_25CollectiveMainloopFwdSm90ILi2EN4cute5tupleIJNS5_1CILi1EEES8_S8_EEENS6_IJNS7_ILi192EEENS7_ILi128EEENS7_ILi96EEEEEELi96ENS_10bfloat16_tEfNS_4arch4Sm90ELb0ELb1ELb0ELb1ELb0ELb1ELb0ELb0ELb1ELb1ELb0ELb0EEENS1_21CollectiveEpilogueFwdINS6_IJSA_SC_SB_EEES9_SE_SG_Li384ELb1ELb1ELb0ELb0EEENS1_36VarlenDynamicPersistentTileSchedulerILi192ELi128ELi384ELi128ELb0ELb1ELb1ELb1ELb0ELb1EEEEEEEEEvNT_6ParamsE:
[----:B------:R-:W-:Y:S01]  /*0000*/  LDC R1, c[0x0][0x37c] ;  /* 0x0000df00ff017b82 */ /* 0x000fe20000000800 */
[----:B------:R-:W-:Y:S05]  /*0010*/  EXIT ;  /* 0x000000000000794d */ /* 0x000fea0003800000 */
.L_x_5:
        /* <DEDUP_REMOVED lines=14> */
.L_x_14:


//--------------------- .text._ZN7cutlass13device_kernelIN5flash11enable_sm90INS1_16FlashAttnFwdSm90INS1_25CollectiveMainloopFwdSm90ILi2EN4cute5tupleIJNS5_1CILi1EEES8_S8_EEENS6_IJNS7_ILi192EEENS7_ILi144EEENS7_ILi96EEEEEELi96ENS_10bfloat16_tEfNS_4arch4Sm90ELb1ELb0ELb0ELb0ELb0ELb0ELb0ELb0ELb1ELb1ELb0ELb0EEENS1_21CollectiveEpilogueFwdINS6_IJSA_SC_SB_EEES9_SE_SG_Li384ELb0ELb1ELb0ELb0EEENS1_30DynamicPersistentTileSchedulerILi384ELi128ELb0ELb1ELb1EEEEEEEEEvNT_6ParamsE --------------------------
	.section	.text._ZN7cutlass13device_kernelIN5flash11enable_sm90INS1_16FlashAttnFwdSm90INS1_25CollectiveMainloopFwdSm90ILi2EN4cute5tupleIJNS5_1CILi1EEES8_S8_EEENS6_IJNS7_ILi192EEENS7_ILi144EEENS7_ILi96EEEEEELi96ENS_10bfloat16_tEfNS_4arch4Sm90ELb1ELb0ELb0ELb0ELb0ELb0ELb0ELb0ELb1ELb1ELb0ELb0EEENS1_21CollectiveEpilogueFwdINS6_IJSA_SC_SB_EEES9_SE_SG_Li384ELb0ELb1ELb0ELb0EEENS1_30DynamicPersistentTileSchedulerILi384ELi128ELb0ELb1ELb1EEEEEEEEEvNT_6ParamsE,"ax",@progbits
	.align	128
.text._ZN7cutlass13device_kernelIN5flash11enable_sm90INS1_16FlashAttnFwdSm90INS1_25CollectiveMainloopFwdSm90ILi2EN4cute5tupleIJNS5_1CILi1EEES8_S8_EEENS6_IJNS7_ILi192EEENS7_ILi144EEENS7_ILi96EEEEEELi96ENS_10bfloat16_tEfNS_4arch4Sm90ELb1ELb0ELb0ELb0ELb0ELb0ELb0ELb0ELb1ELb1ELb0ELb0EEENS1_21CollectiveEpilogueFwdINS6_IJSA_SC_SB_EEES9_SE_SG_Li384ELb0ELb1ELb0ELb0EEENS1_30DynamicPersistentTileSchedulerILi384ELi128ELb0ELb1ELb1EEEEEEEEEvNT_6ParamsE:
        .type           _ZN7cutlass13device_kernelIN5flash11enable_sm90INS1_16FlashAttnFwdSm90INS1_25CollectiveMainloopFwdSm90ILi2EN4cute5tupleIJNS5_1CILi1EEES8_S8_EEENS6_IJNS7_ILi192EEENS7_ILi144EEENS7_ILi96EEEEEELi96ENS_10bfloat16_tEfNS_4arch4Sm90ELb1ELb0ELb0ELb0ELb0ELb0ELb0ELb0ELb1ELb1ELb0ELb0EEENS1_21CollectiveEpilogueFwdINS6_IJSA_SC_SB_EEES9_SE_SG_Li384ELb0ELb1ELb0ELb0EEENS1_30DynamicPersistentTileSchedulerILi384ELi128ELb0ELb1ELb1EEEEEEEEEvNT_6ParamsE,@function
        .size           _ZN7cutlass13device_kernelIN5flash11enable_sm90INS1_16FlashAttnFwdSm90INS1_25CollectiveMainloopFwdSm90ILi2EN4cute5tupleIJNS5_1CILi1EEES8_S8_EEENS6_IJNS7_ILi192EEENS7_ILi144EEENS7_ILi96EEEEEELi96ENS_10bfloat16_tEfNS_4arch4Sm90ELb1ELb0ELb0ELb0ELb0ELb0ELb0ELb0ELb1ELb1ELb0ELb0EEENS1_21CollectiveEpilogueFwdINS6_IJSA_SC_SB_EEES9_SE_SG_Li384ELb0ELb1ELb0ELb0EEENS1_30DynamicPersistentTileSchedulerILi384ELi128ELb0ELb1ELb1EEEEEEEEEvNT_6ParamsE,(.L_x_15 - _ZN7cutlass13device_kernelIN5flash11enable_sm90INS1_16FlashAttnFwdSm90INS1_25CollectiveMainloopFwdSm90ILi2EN4cute5tupleIJNS5_1CILi1EEES8_S8_EEENS6_IJNS7_ILi192EEENS7_ILi144EEENS7_ILi96EEEEEELi96ENS_10bfloat16_tEfNS_4arch4Sm90ELb1ELb0ELb0ELb0ELb0ELb0ELb0ELb0ELb1ELb1ELb0ELb0EEENS1_21CollectiveEpilogueFwdINS6_IJSA_SC_SB_EEES9_SE_SG_Li384ELb0ELb1ELb0ELb0EEENS1_30DynamicPersistentTileSchedulerILi384ELi128ELb0ELb1ELb1EEEEEEEEEvNT_6ParamsE)
        .other          _ZN7cutlass13device_kernelIN5flash11enable_sm90INS1_16FlashAttnFwdSm90INS1_25CollectiveMainloopFwdSm90ILi2EN4cute5tupleIJNS5_1CILi1EEES8_S8_EEENS6_IJNS7_ILi192EEENS7_ILi144EEENS7_ILi96EEEEEELi96ENS_10bfloat16_tEfNS_4arch4Sm90ELb1ELb0ELb0ELb0ELb0ELb0ELb0ELb0ELb1ELb1ELb0ELb0EEENS1_21CollectiveEpilogueFwdINS6_IJSA_SC_SB_EEES9_SE_SG_Li384ELb0ELb1ELb0ELb0EEENS1_30DynamicPersistentTileSchedulerILi384ELi128ELb0ELb1ELb1EEEEEEEEEvNT_6ParamsE,@"STO_CUDA_ENTRY STV_DEFAULT"
_ZN7cutlass13device_kernelIN5flash11enable_sm90INS1_16FlashAttnFwdSm90INS1_25CollectiveMainloopFwdSm90ILi2EN4cute5tupleIJNS5_1CILi1EEES8_S8_EEENS6_IJNS7_ILi192EEENS7_ILi144EEENS7_ILi96EEEEEELi96ENS_10bfloat16_tEfNS_4arch4Sm90ELb1ELb0ELb0ELb0ELb0ELb0ELb0ELb0ELb1ELb1ELb0ELb0EEENS1_21CollectiveEpilogueFwdINS6_IJSA_SC_SB_EEES9_SE_SG_Li384ELb0ELb1ELb0ELb0EEENS1_30DynamicPersistentTileSchedulerILi384ELi128ELb0ELb1ELb1EEEEEEEEEvNT_6ParamsE:
[----:B------:R-:W-:Y:S01]  /*0000*/  LDC R1, c[0x0][0x37c] ;  /* 0x0000df00ff017b82 */ /* 0x000fe20000000800 */
[----:B------:R-:W-:Y:S05]  /*0010*/  EXIT ;  /* 0x000000000000794d */ /* 0x000fea0003800000 */
.L_x_6:
        /* <DEDUP_REMOVED lines=14> */
.L_x_15:


//--------------------- .text._ZN7cutlass13device_kernelIN5flash11enable_sm90INS1_16FlashAttnFwdSm90INS1_25CollectiveMainloopFwdSm90ILi2EN4cute5tupleIJNS5_1CILi1EEES8_S8_EEENS6_IJNS7_ILi192EEENS7_ILi144EEENS7_ILi96EEEEEELi96ENS_10bfloat16_tEfNS_4arch4Sm90ELb1ELb0ELb0ELb1ELb0ELb0ELb0ELb0ELb1ELb1ELb0ELb0EEENS1_21CollectiveEpilogueFwdINS6_IJSA_SC_SB_EEES9_SE_SG_Li384ELb1ELb1ELb0ELb0EEENS1_36VarlenDynamicPersistentTileSchedulerILi192ELi144ELi384ELi128ELb0ELb1ELb1ELb1ELb1ELb1EEEEEEEEEvNT_6ParamsE --------------------------
	.section	.text._ZN7cutlass13device_kernelIN5flash11enable_sm90INS1_16FlashAttnFwdSm90INS1_25CollectiveMainloopFwdSm90ILi2EN4cute5tupleIJNS5_1CILi1EEES8_S8_EEENS6_IJNS7_ILi192EEENS7_ILi144EEENS7_ILi96EEEEEELi96ENS_10bfloat16_tEfNS_4arch4Sm90ELb1ELb0ELb0ELb1ELb0ELb0ELb0ELb0ELb1ELb1ELb0ELb0EEENS1_21CollectiveEpilogueFwdINS6_IJSA_SC_SB_EEES9_SE_SG_Li384ELb1ELb1ELb0ELb0EEENS1_36VarlenDynamicPersistentTileSchedulerILi192ELi144ELi384ELi128ELb0ELb1ELb1ELb1ELb1ELb1EEEEEEEEEvNT_6ParamsE,"ax",@progbits
	.align	128
.text._ZN7cutlass13device_kernelIN5flash11enable_sm90INS1_16FlashAttnFwdSm90INS1_25CollectiveMainloopFwdSm90ILi2EN4cute5tupleIJNS5_1CILi1EEES8_S8_EEENS6_IJNS7_ILi192EEENS7_ILi144EEENS7_ILi96EEEEEELi96ENS_10bfloat16_tEfNS_4arch4Sm90ELb1ELb0ELb0ELb1ELb0ELb0ELb0ELb0ELb1ELb1ELb0ELb0EEENS1_21CollectiveEpilogueFwdINS6_IJSA_SC_SB_EEES9_SE_SG_Li384ELb1ELb1ELb0ELb0EEENS1_36VarlenDynamicPersistentTileSchedulerILi192ELi144ELi384ELi128ELb0ELb1ELb1ELb1ELb1ELb1EEEEEEEEEvNT_6ParamsE:
        .type           _ZN7cutlass13device_kernelIN5flash11enable_sm90INS1_16FlashAttnFwdSm90INS1_25CollectiveMainloopFwdSm90ILi2EN4cute5tupleIJNS5_1CILi1EEES8_S8_EEENS6_IJNS7_ILi192EEENS7_ILi144EEENS7_ILi96EEEEEELi96ENS_10bfloat16_tEfNS_4arch4Sm90ELb1ELb0ELb0ELb1ELb0ELb0ELb0ELb0ELb1ELb1ELb0ELb0EEENS1_21CollectiveEpilogueFwdINS6_IJSA_SC_SB_EEES9_SE_SG_Li384ELb1ELb1ELb0ELb0EEENS1_36VarlenDynamicPersistentTileSchedulerILi192ELi144ELi384ELi128ELb0ELb1ELb1ELb1ELb1ELb1EEEEEEEEEvNT_6ParamsE,@function
        .size           _ZN7cutlass13device_kernelIN5flash11enable_sm90INS1_16FlashAttnFwdSm90INS1_25CollectiveMainloopFwdSm90ILi2EN4cute5tupleIJNS5_1CILi1EEES8_S8_EEENS6_IJNS7_ILi192EEENS7_ILi144EEENS7_ILi96EEEEEELi96ENS_10bfloat16_tEfNS_4arch4Sm90ELb1ELb0ELb0ELb1ELb0ELb0ELb0ELb0ELb1ELb1ELb0ELb0EEENS1_21CollectiveEpilogueFwdINS6_IJSA_SC_SB_EEES9_SE_SG_Li384ELb1ELb1ELb0ELb0EEENS1_36VarlenDynamicPersistentTileSchedulerILi192ELi144ELi384ELi128ELb0ELb1ELb1ELb1ELb1ELb1EEEEEEEEEvNT_6ParamsE,(.L_x_16 - _ZN7cutlass13device_kernelIN5flash11enable_sm90INS1_16FlashAttnFwdSm90INS1_25CollectiveMainloopFwdSm90ILi2EN4cute5tupleIJNS5_1CILi1EEES8_S8_EEENS6_IJNS7_ILi192EEENS7_ILi144EEENS7_ILi96EEEEEELi96ENS_10bfloat16_tEfNS_4arch4Sm90ELb1ELb0ELb0ELb1ELb0ELb0ELb0ELb0ELb1ELb1ELb0ELb0EEENS1_21CollectiveEpilogueFwdINS6_IJSA_SC_SB_EEES9_SE_SG_Li384ELb1ELb1ELb0ELb0EEENS1_36VarlenDynamicPersistentTileSchedulerILi192ELi144ELi384ELi128ELb0ELb1ELb1ELb1ELb1ELb1EEEEEEEEEvNT_6ParamsE)
        .other          _ZN7cutlass13device_kernelIN5flash11enable_sm90INS1_16FlashAttnFwdSm90INS1_25CollectiveMainloopFwdSm90ILi2EN4cute5tupleIJNS5_1CILi1EEES8_S8_EEENS6_IJNS7_ILi192EEENS7_ILi144EEENS7_ILi96EEEEEELi96ENS_10bfloat16_tEfNS_4arch4Sm90ELb1ELb0ELb0ELb1ELb0ELb0ELb0ELb0ELb1ELb1ELb0ELb0EEENS1_21CollectiveEpilogueFwdINS6_IJSA_SC_SB_EEES9_SE_SG_Li384ELb1ELb1ELb0ELb0EEENS1_36VarlenDynamicPersistentTileSchedulerILi192ELi144ELi384ELi128ELb0ELb1ELb1ELb1ELb1ELb1EEEEEEEEEvNT_6ParamsE,@"STO_CUDA_ENTRY STV_DEFAULT"
_ZN7cutlass13device_kernelIN5flash11enable_sm90INS1_16FlashAttnFwdSm90INS1_25CollectiveMainloopFwdSm90ILi2EN4cute5tupleIJNS5_1CILi1EEES8_S8_EEENS6_IJNS7_ILi192EEENS7_ILi144EEENS7_ILi96EEEEEELi96ENS_10bfloat16_tEfNS_4arch4Sm90ELb1ELb0ELb0ELb1ELb0ELb0ELb0ELb0ELb1ELb1ELb0ELb0EEENS1_21CollectiveEpilogueFwdINS6_IJSA_SC_SB_EEES9_SE_SG_Li384ELb1ELb1ELb0ELb0EEENS1_36VarlenDynamicPersistentTileSchedulerILi192ELi144ELi384ELi128ELb0ELb1ELb1ELb1ELb1ELb1EEEEEEEEEvNT_6ParamsE:
[----:B------:R-:W-:Y:S01]  /*0000*/  LDC R1, c[0x0][0x37c] ;  /* 0x0000df00ff017b82 */ /* 0x000fe20000000800 */
[----:B------:R-:W-:Y:S05]  /*0010*/  EXIT ;  /* 0x000000000000794d */ /* 0x000fea0003800000 */
.L_x_7:
        /* <DEDUP_REMOVED lines=14> */
.L_x_16:


//--------------------- .text._ZN7cutlass13device_kernelIN5flash11enable_sm90INS1_16FlashAttnFwdSm90INS1_25CollectiveMainloopFwdSm90ILi2EN4cute5tupleIJNS5_1CILi1EEES8_S8_EEENS6_IJNS7_ILi192EEENS7_ILi144EEENS7_ILi96EEEEEELi96ENS_10bfloat16_tEfNS_4arch4Sm90ELb1ELb0ELb0ELb1ELb0ELb1ELb0ELb0ELb1ELb1ELb0ELb0EEENS1_21CollectiveEpilogueFwdINS6_IJSA_SC_SB_EEES9_SE_SG_Li384ELb1ELb1ELb0ELb0EEENS1_36VarlenDynamicPersistentTileSchedulerILi192ELi144ELi384ELi128ELb0ELb1ELb1ELb1ELb1ELb1EEEEEEEEEvNT_6ParamsE --------------------------
	.section	.text._ZN7cutlass13device_kernelIN5flash11enable_sm90INS1_16FlashAttnFwdSm90INS1_25CollectiveMainloopFwdSm90ILi2EN4cute5tupleIJNS5_1CILi1EEES8_S8_EEENS6_IJNS7_ILi192EEENS7_ILi144EEENS7_ILi96EEEEEELi96ENS_10bfloat16_tEfNS_4arch4Sm90ELb1ELb0ELb0ELb1ELb0ELb1ELb0ELb0ELb1ELb1ELb0ELb0EEENS1_21CollectiveEpilogueFwdINS6_IJSA_SC_SB_EEES9_SE_SG_Li384ELb1ELb1ELb0ELb0EEENS1_36VarlenDynamicPersistentTileSchedulerILi192ELi144ELi384ELi128ELb0ELb1ELb1ELb1ELb1ELb1EEEEEEEEEvNT_6ParamsE,"ax",@progbits
	.align	128
.text._ZN7cutlass13device_kernelIN5flash11enable_sm90INS1_16FlashAttnFwdSm90INS1_25CollectiveMainloopFwdSm90ILi2EN4cute5tupleIJNS5_1CILi1EEES8_S8_EEENS6_IJNS7_ILi192EEENS7_ILi144EEENS7_ILi96EEEEEELi96ENS_10bfloat16_tEfNS_4arch4Sm90ELb1ELb0ELb0ELb1ELb0ELb1ELb0ELb0ELb1ELb1ELb0ELb0EEENS1_21CollectiveEpilogueFwdINS6_IJSA_SC_SB_EEES9_SE_SG_Li384ELb1ELb1ELb0ELb0EEENS1_36VarlenDynamicPersistentTileSchedulerILi192ELi144ELi384ELi128ELb0ELb1ELb1ELb1ELb1ELb1EEEEEEEEEvNT_6ParamsE:
        .type           _ZN7cutlass13device_kernelIN5flash11enable_sm90INS1_16FlashAttnFwdSm90INS1_25CollectiveMainloopFwdSm90ILi2EN4cute5tupleIJNS5_1CILi1EEES8_S8_EEENS6_IJNS7_ILi192EEENS7_ILi144EEENS7_ILi96EEEEEELi96ENS_10bfloat16_tEfNS_4arch4Sm90ELb1ELb0ELb0ELb1ELb0ELb1ELb0ELb0ELb1ELb1ELb0ELb0EEENS1_21CollectiveEpilogueFwdINS6_IJSA_SC_SB_EEES9_SE_SG_Li384ELb1ELb1ELb0ELb0EEENS1_36VarlenDynamicPersistentTileSchedulerILi192ELi144ELi384ELi128ELb0ELb1ELb1ELb1ELb1ELb1EEEEEEEEEvNT_6ParamsE,@function
        .size           _ZN7cutlass13device_kernelIN5flash11enable_sm90INS1_16FlashAttnFwdSm90INS1_25CollectiveMainloopFwdSm90ILi2EN4cute5tupleIJNS5_1CILi1EEES8_S8_EEENS6_IJNS7_ILi192EEENS7_ILi144EEENS7_ILi96EEEEEELi96ENS_10bfloat16_tEfNS_4arch4Sm90ELb1ELb0ELb0ELb1ELb0ELb1ELb0ELb0ELb1ELb1ELb0ELb0EEENS1_21CollectiveEpilogueFwdINS6_IJSA_SC_SB_EEES9_SE_SG_Li384ELb1ELb1ELb0ELb0EEENS1_36VarlenDynamicPersistentTileSchedulerILi192ELi144ELi384ELi128ELb0ELb1ELb1ELb1ELb1ELb1EEEEEEEEEvNT_6ParamsE,(.L_x_17 - _ZN7cutlass13device_kernelIN5flash11enable_sm90INS1_16FlashAttnFwdSm90INS1_25CollectiveMainloopFwdSm90ILi2EN4cute5tupleIJNS5_1CILi1EEES8_S8_EEENS6_IJNS7_ILi192EEENS7_ILi144EEENS7_ILi96EEEEEELi96ENS_10bfloat16_tEfNS_4arch4Sm90ELb1ELb0ELb0ELb1ELb0ELb1ELb0ELb0ELb1ELb1ELb0ELb0EEENS1_21CollectiveEpilogueFwdINS6_IJSA_SC_SB_EEES9_SE_SG_Li384ELb1ELb1ELb0ELb0EEENS1_36VarlenDynamicPersistentTileSchedulerILi192ELi144ELi384ELi128ELb0ELb1ELb1ELb1ELb1ELb1EEEEEEEEEvNT_6ParamsE)
        .other          _ZN7cutlass13device_kernelIN5flash11enable_sm90INS1_16FlashAttnFwdSm90INS1_25CollectiveMainloopFwdSm90ILi2EN4cute5tupleIJNS5_1CILi1EEES8_S8_EEENS6_IJNS7_ILi192EEENS7_ILi144EEENS7_ILi96EEEEEELi96ENS_10bfloat16_tEfNS_4arch4Sm90ELb1ELb0ELb0ELb1ELb0ELb1ELb0ELb0ELb1ELb1ELb0ELb0EEENS1_21CollectiveEpilogueFwdINS6_IJSA_SC_SB_EEES9_SE_SG_Li384ELb1ELb1ELb0ELb0EEENS1_36VarlenDynamicPersistentTileSchedulerILi192ELi144ELi384ELi128ELb0ELb1ELb1ELb1ELb1ELb1EEEEEEEEEvNT_6ParamsE,@"STO_CUDA_ENTRY STV_DEFAULT"
_ZN7cutlass13device_kernelIN5flash11enable_sm90INS1_16FlashAttnFwdSm90INS1_25CollectiveMainloopFwdSm90ILi2EN4cute5tupleIJNS5_1CILi1EEES8_S8_EEENS6_IJNS7_ILi192EEENS7_ILi144EEENS7_ILi96EEEEEELi96ENS_10bfloat16_tEfNS_4arch4Sm90ELb1ELb0ELb0ELb1ELb0ELb1ELb0ELb0ELb1ELb1ELb0ELb0EEENS1_21CollectiveEpilogueFwdINS6_IJSA_SC_SB_EEES9_SE_SG_Li384ELb1ELb1ELb0ELb0EEENS1_36VarlenDynamicPersistentTileSchedulerILi192ELi144ELi384ELi128ELb0ELb1ELb1ELb1ELb1ELb1EEEEEEEEEvNT_6ParamsE:
[----:B------:R-:W-:Y:S01]  /*0000*/  LDC R1, c[0x0][0x37c] ;  /* 0x0000df00ff017b82 */ /* 0x000fe20000000800 */
[----:B------:R-:W-:Y:S05]  /*0010*/  EXIT ;  /* 0x000000000000794d */ /* 0x000fea0003800000 */
.L_x_8:
        /* <DEDUP_REMOVED lines=14> */
.L_x_17:


//--------------------- .nv.shared.reserved.0     --------------------------
	.section	.nv.shared.reserved.0,"aw",@nobits
	.weak		__nv_reservedSMEM_offset_0_alias
	.size		__nv_reservedSMEM_offset_0_alias, 0, 64
	.other		__nv_reservedSMEM_offset_0_alias,@"STO_CUDA_RESERVED_SHARED STV_DEFAULT"
__nv_reservedSMEM_offset_0_alias:
	.zero		0
	.zero		64


//--------------------- .nv.global                --------------------------
	.section	.nv.global,"aw",@nobits
.nv.global:
	.type		_ZN73_INTERNAL_efdb56c5_37_flash_fwd_hdim96_bf16_packgqa_sm90_cu_ceb34e2a_34414cute1_E,@object
	.size		_ZN73_INTERNAL_efdb56c5_37_flash_fwd_hdim96_bf16_packgqa_sm90_cu_ceb34e2a_34414cute1_E,(_ZN73_INTERNAL_efdb56c5_37_flash_fwd_hdim96_bf16_packgqa_sm90_cu_ceb34e2a_34414cuda3std3__45__cpo6cbeginE - _ZN73_INTERNAL_efdb56c5_37_flash_fwd_hdim96_bf16_packgqa_sm90_cu_ceb34e2a_34414cute1_E)
_ZN73_INTERNAL_efdb56c5_37_flash_fwd_hdim96_bf16_packgqa_sm90_cu_ceb34e2a_34414cute1_E:
	.zero		1
	.type		_ZN73_INTERNAL_efdb56c5_37_flash_fwd_hdim96_bf16_packgqa_sm90_cu_ceb34e2a_34414cuda3std3__45__cpo6cbeginE,@object
	.size		_ZN73_INTERNAL_efdb56c5_37_flash_fwd_hdim96_bf16_packgqa_sm90_cu_ceb34e2a_34414cuda3std3__45__cpo6cbeginE,(_ZN73_INTERNAL_efdb56c5_37_flash_fwd_hdim96_bf16_packgqa_sm90_cu_ceb34e2a_34414cuda3std3__48in_placeE - _ZN73_INTERNAL_efdb56c5_37_flash_fwd_hdim96_bf16_packgqa_sm90_cu_ceb34e2a_34414cuda3std3__45__cpo6cbeginE)
_ZN73_INTERNAL_efdb56c5_37_flash_fwd_hdim96_bf16_packgqa_sm90_cu_ceb34e2a_34414cuda3std3__45__cpo6cbeginE:
	.zero		1
	.type		_ZN73_INTERNAL_efdb56c5_37_flash_fwd_hdim96_bf16_packgqa_sm90_cu_ceb34e2a_34414cuda3std3__48in_placeE,@object
	.size		_ZN73_INTERNAL_efdb56c5_37_flash_fwd_hdim96_bf16_packgqa_sm90_cu_ceb34e2a_34414cuda3std3__48in_placeE,(_ZN73_INTERNAL_efdb56c5_37_flash_fwd_hdim96_bf16_packgqa_sm90_cu_ceb34e2a_34414cuda3std6ranges3__45__cpo9iter_moveE - _ZN73_INTERNAL_efdb56c5_37_flash_fwd_hdim96_bf16_packgqa_sm90_cu_ceb34e2a_34414cuda3std3__48in_placeE)
_ZN73_INTERNAL_efdb56c5_37_flash_fwd_hdim96_bf16_packgqa_sm90_cu_ceb34e2a_34414cuda3std3__48in_placeE:
	.zero		1
	.type		_ZN73_INTERNAL_efdb56c5_37_flash_fwd_hdim96_bf16_packgqa_sm90_cu_ceb34e2a_34414cuda3std6ranges3__45__cpo9iter_moveE,@object
	.size		_ZN73_INTERNAL_efdb56c5_37_flash_fwd_hdim96_bf16_packgqa_sm90_cu_ceb34e2a_34414cuda3std6ranges3__45__cpo9iter_moveE,(_ZN73_INTERNAL_efdb56c5_37_flash_fwd_hdim96_bf16_packgqa_sm90_cu_ceb34e2a_34414cuda3std3__45__cpo5beginE - _ZN73_INTERNAL_efdb56c5_37_flash_fwd_hdim96_bf16_packgqa_sm90_cu_ceb34e2a_34414cuda3std6ranges3__45__cpo9iter_moveE)
_ZN73_INTERNAL_efdb56c5_37_flash_fwd_hdim96_bf16_packgqa_sm90_cu_ceb34e2a_34414cuda3std6ranges3__45__cpo9iter_moveE:
	.zero		1
	.type		_ZN73_INTERNAL_efdb56c5_37_flash_fwd_hdim96_bf16_packgqa_sm90_cu_ceb34e2a_34414cuda3std3__45__cpo5beginE,@object
	.size		_ZN73_INTERNAL_efdb56c5_37_flash_fwd_hdim96_bf16_packgqa_sm90_cu_ceb34e2a_34414cuda3std3__45__cpo5beginE,(_ZN73_INTERNAL_efdb56c5_37_flash_fwd_hdim96_bf16_packgqa_sm90_cu_ceb34e2a_34414cuda3std3__475_GLOBAL__N__efdb56c5_37_flash_fwd_hdim96_bf16_packgqa_sm90_cu_ceb34e2a_34416ignoreE - _ZN73_INTERNAL_efdb56c5_37_flash_fwd_hdim96_bf16_packgqa_sm90_cu_ceb34e2a_34414cuda3std3__45__cpo5beginE)
_ZN73_INTERNAL_efdb56c5_37_flash_fwd_hdim96_bf16_packgqa_sm90_cu_ceb34e2a_34414cuda3std3__45__cpo5beginE:
	.zero		1
	.type		_ZN73_INTERNAL_efdb56c5_37_flash_fwd_hdim96_bf16_packgqa_sm90_cu_ceb34e2a_34414cuda3std3__475_GLOBAL__N__efdb56c5_37_flash_fwd_hdim96_bf16_packgqa_sm90_cu_ceb34e2a_34416ignoreE,@object
	.size		_ZN73_INTERNAL_efdb56c5_37_flash_fwd_hdim96_bf16_packgqa_sm90_cu_ceb34e2a_34414cuda3std3__475_GLOBAL__N__efdb56c5_37_flash_fwd_hdim96_bf16_packgqa_sm90_cu_ceb34e2a_34416ignoreE,(_ZN73_INTERNAL_efdb56c5_37_flash_fwd_hdim96_bf16_packgqa_sm90_cu_ceb34e2a_34414cute7productE - _ZN73_INTERNAL_efdb56c5_37_flash_fwd_hdim96_bf16_packgqa_sm90_cu_ceb34e2a_34414cuda3std3__475_GLOBAL__N__efdb56c5_37_flash_fwd_hdim96_bf16_packgqa_sm90_cu_ceb34e2a_34416ignoreE)
_ZN73_INTERNAL_efdb56c5_37_flash_fwd_hdim96_bf16_packgqa_sm90_cu_ceb34e2a_34414cuda3std3__475_GLOBAL__N__efdb56c5_37_flash_fwd_hdim96_bf16_packgqa_sm90_cu_ceb34e2a_34416ignoreE:
	.zero		1
	.type		_ZN73_INTERNAL_efdb56c5_37_flash_fwd_hdim96_bf16_packgqa_sm90_cu_ceb34e2a_34414cute7productE,@object
	.size		_ZN73_INTERNAL_efdb56c5_37_flash_fwd_hdim96_bf16_packgqa_sm90_cu_ceb34e2a_34414cute7productE,(_ZN73_INTERNAL_efdb56c5_37_flash_fwd_hdim96_bf16_packgqa_sm90_cu_ceb34e2a_34414cuda3std3__45__cpo3endE - _ZN73_INTERNAL_efdb56c5_37_flash_fwd_hdim96_bf16_packgqa_sm90_cu_ceb34e2a_34414cute7productE)
_ZN73_INTERNAL_efdb56c5_37_flash_fwd_hdim96_bf16_packgqa_sm90_cu_ceb34e2a_34414cute7productE:
	.zero		1
	.type		_ZN73_INTERNAL_efdb56c5_37_flash_fwd_hdim96_bf16_packgqa_sm90_cu_ceb34e2a_34414cuda3std3__45__cpo3endE,@object
	.size		_ZN73_INTERNAL_efdb56c5_37_flash_fwd_hdim96_bf16_packgqa_sm90_cu_ceb34e2a_34414cuda3std3__45__cpo3endE,(_ZN73_INTERNAL_efdb56c5_37_flash_fwd_hdim96_bf16_packgqa_sm90_cu_ceb34e2a_34414cuda3std3__419piecewise_constructE - _ZN73_INTERNAL_efdb56c5_37_flash_fwd_hdim96_bf16_packgqa_sm90_cu_ceb34e2a_34414cuda3std3__45__cpo3endE)
_ZN73_INTERNAL_efdb56c5_37_flash_fwd_hdim96_bf16_packgqa_sm90_cu_ceb34e2a_34414cuda3std3__45__cpo3endE:
	.zero		1
	.type		_ZN73_INTERNAL_efdb56c5_37_flash_fwd_hdim96_bf16_packgqa_sm90_cu_ceb34e2a_34414cuda3std3__419piecewise_constructE,@object
	.size		_ZN73_INTERNAL_efdb56c5_37_flash_fwd_hdim96_bf16_packgqa_sm90_cu_ceb34e2a_34414cuda3std3__419piecewise_constructE,(_ZN73_INTERNAL_efdb56c5_37_flash_fwd_hdim96_bf16_packgqa_sm90_cu_ceb34e2a_34414cuda3std3__45__cpo4cendE - _ZN73_INTERNAL_efdb56c5_37_flash_fwd_hdim96_bf16_packgqa_sm90_cu_ceb34e2a_34414cuda3std3__419piecewise_constructE)
_ZN73_INTERNAL_efdb56c5_37_flash_fwd_hdim96_bf16_packgqa_sm90_cu_ceb34e2a_34414cuda3std3__419piecewise_constructE:
	.zero		1
	.type		_ZN73_INTERNAL_efdb56c5_37_flash_fwd_hdim96_bf16_packgqa_sm90_cu_ceb34e2a_34414cuda3std3__45__cpo4cendE,@object
	.size		_ZN73_INTERNAL_efdb56c5_37_flash_fwd_hdim96_bf16_packgqa_sm90_cu_ceb34e2a_34414cuda3std3__45__cpo4cendE,(_ZN73_INTERNAL_efdb56c5_37_flash_fwd_hdim96_bf16_packgqa_sm90_cu_ceb34e2a_34414cuda3std6ranges3__45__cpo4swapE - _ZN73_INTERNAL_efdb56c5_37_flash_fwd_hdim96_bf16_packgqa_sm90_cu_ceb34e2a_34414cuda3std3__45__cpo4cendE)
_ZN73_INTERNAL_efdb56c5_37_flash_fwd_hdim96_bf16_packgqa_sm90_cu_ceb34e2a_34414cuda3std3__45__cpo4cendE:
	.zero		1
	.type		_ZN73_INTERNAL_efdb56c5_37_flash_fwd_hdim96_bf16_packgqa_sm90_cu_ceb34e2a_34414cuda3std6ranges3__45__cpo4swapE,@object
	.size		_ZN73_INTERNAL_efdb56c5_37_flash_fwd_hdim96_bf16_packgqa_sm90_cu_ceb34e2a_34414cuda3std6ranges3__45__cpo4swapE,(.L_7 - _ZN73_INTERNAL_efdb56c5_37_flash_fwd_hdim96_bf16_packgqa_sm90_cu_ceb34e2a_34414cuda3std6ranges3__45__cpo4swapE)
_ZN73_INTERNAL_efdb56c5_37_flash_fwd_hdim96_bf16_packgqa_sm90_cu_ceb34e2a_34414cuda3std6ranges3__45__cpo4swapE:
	.zero		1
.L_7:


//--------------------- .nv.constant0._ZN7cutlass13device_kernelIN5flash11enable_sm90INS1_16FlashAttnFwdSm90INS1_25CollectiveMainloopFwdSm90ILi2EN4cute5tupleIJNS5_1CILi1EEES8_S8_EEENS6_IJNS7_ILi192EEENS7_ILi144EEENS7_ILi96EEEEEELi96ENS_10bfloat16_tEfNS_4arch4Sm90ELb0ELb0ELb0ELb0ELb0ELb0ELb0ELb0ELb1ELb1ELb0ELb0EEENS1_21CollectiveEpilogueFwdINS6_IJSA_SC_SB_EEES9_SE_SG_Li384ELb0ELb1ELb0ELb0EEENS1_29StaticPersistentTileSchedulerILb0EEEEEEEEEvNT_6ParamsE --------------------------
	.section	.nv.constant0._ZN7cutlass13device_kernelIN5flash11enable_sm90INS1_16FlashAttnFwdSm90INS1_25CollectiveMainloopFwdSm90ILi2EN4cute5tupleIJNS5_1CILi1EEES8_S8_EEENS6_IJNS7_ILi192EEENS7_ILi144EEENS7_ILi96EEEEEELi96ENS_10bfloat16_tEfNS_4arch4Sm90ELb0ELb0ELb0ELb0ELb0ELb0ELb0ELb0ELb1ELb1ELb0ELb0EEENS1_21CollectiveEpilogueFwdINS6_IJSA_SC_SB_EEES9_SE_SG_Li384ELb0ELb1ELb0ELb0EEENS1_29StaticPersistentTileSchedulerILb0EEEEEEEEEvNT_6ParamsE,"a",@progbits
	.sectionflags	@""
	.align	4
.nv.constant0._ZN7cutlass13device_kernelIN5flash11enable_sm90INS1_16FlashAttnFwdSm90INS1_25CollectiveMainloopFwdSm90ILi2EN4cute5tupleIJNS5_1CILi1EEES8_S8_EEENS6_IJNS7_ILi192EEENS7_ILi144EEENS7_ILi96EEEEEELi96ENS_10bfloat16_tEfNS_4arch4Sm90ELb0ELb0ELb0ELb0ELb0ELb0ELb0ELb0ELb1ELb1ELb0ELb0EEENS1_21CollectiveEpilogueFwdINS6_IJSA_SC_SB_EEES9_SE_SG_Li384ELb0ELb1ELb0ELb0EEENS1_29StaticPersistentTileSchedulerILb0EEEEEEEEEvNT_6ParamsE:
	.zero		3456


//--------------------- .nv.constant0._ZN7cutlass13device_kernelIN5flash11enable_sm90INS1_16FlashAttnFwdSm90INS1_25CollectiveMainloopFwdSm90ILi2EN4cute5tupleIJNS5_1CILi1EEES8_S8_EEENS6_IJNS7_ILi192EEENS7_ILi144EEENS7_ILi96EEEEEELi96ENS_10bfloat16_tEfNS_4arch4Sm90ELb0ELb0ELb0ELb1ELb0ELb0ELb0ELb0ELb1ELb1ELb0ELb0EEENS1_21CollectiveEpilogueFwdINS6_IJSA_SC_SB_EEES9_SE_SG_Li384ELb1ELb1ELb0ELb0EEENS1_36VarlenDynamicPersistentTileSchedulerILi192ELi144ELi384ELi128ELb0ELb1ELb1ELb0ELb1ELb1EEEEEEEEEvNT_6ParamsE --------------------------
	.section	.nv.constant0._ZN7cutlass13device_kernelIN5flash11enable_sm90INS1_16FlashAttnFwdSm90INS1_25CollectiveMainloopFwdSm90ILi2EN4cute5tupleIJNS5_1CILi1EEES8_S8_EEENS6_IJNS7_ILi192EEENS7_ILi144EEENS7_ILi96EEEEEELi96ENS_10bfloat16_tEfNS_4arch4Sm90ELb0ELb0ELb0ELb1ELb0ELb0ELb0ELb0ELb1ELb1ELb0ELb0EEENS1_21CollectiveEpilogueFwdINS6_IJSA_SC_SB_EEES9_SE_SG_Li384ELb1ELb1ELb0ELb0EEENS1_36VarlenDynamicPersistentTileSchedulerILi192ELi144ELi384ELi128ELb0ELb1ELb1ELb0ELb1ELb1EEEEEEEEEvNT_6ParamsE,"a",@progbits
	.sectionflags	@""
	.align	4
.nv.constant0._ZN7cutlass13device_kernelIN5flash11enable_sm90INS1_16FlashAttnFwdSm90INS1_25CollectiveMainloopFwdSm90ILi2EN4cute5tupleIJNS5_1CILi1EEES8_S8_EEENS6_IJNS7_ILi192EEENS7_ILi144EEENS7_ILi96EEEEEELi96ENS_10bfloat16_tEfNS_4arch4Sm90ELb0ELb0ELb0ELb1ELb0ELb0ELb0ELb0ELb1ELb1ELb0ELb0EEENS1_21CollectiveEpilogueFwdINS6_IJSA_SC_SB_EEES9_SE_SG_Li384ELb1ELb1ELb0ELb0EEENS1_36VarlenDynamicPersistentTileSchedulerILi192ELi144ELi384ELi128ELb0ELb1ELb1ELb0ELb1ELb1EEEEEEEEEvNT_6ParamsE:
	.zero		3584


//--------------------- .nv.constant0._ZN7cutlass13device_kernelIN5flash11enable_sm90INS1_16FlashAttnFwdSm90INS1_25CollectiveMainloopFwdSm90ILi2EN4cute5tupleIJNS5_1CILi1EEES8_S8_EEENS6_IJNS7_ILi192EEENS7_ILi144EEENS7_ILi96EEEEEELi96ENS_10bfloat16_tEfNS_4arch4Sm90ELb0ELb0ELb0ELb1ELb0ELb1ELb0ELb0ELb1ELb1ELb0ELb0EEENS1_21CollectiveEpilogueFwdINS6_IJSA_SC_SB_EEES9_SE_SG_Li384ELb1ELb1ELb0ELb0EEENS1_36VarlenDynamicPersistentTileSchedulerILi192ELi144ELi384ELi128ELb0ELb1ELb1ELb0ELb1ELb1EEEEEEEEEvNT_6ParamsE --------------------------
	.section	.nv.constant0._ZN7cutlass13device_kernelIN5flash11enable_sm90INS1_16FlashAttnFwdSm90INS1_25CollectiveMainloopFwdSm90ILi2EN4cute5tupleIJNS5_1CILi1EEES8_S8_EEENS6_IJNS7_ILi192EEENS7_ILi144EEENS7_ILi96EEEEEELi96ENS_10bfloat16_tEfNS_4arch4Sm90ELb0ELb0ELb0ELb1ELb0ELb1ELb0ELb0ELb1ELb1ELb0ELb0EEENS1_21CollectiveEpilogueFwdINS6_IJSA_SC_SB_EEES9_SE_SG_Li384ELb1ELb1ELb0ELb0EEENS1_36VarlenDynamicPersistentTileSchedulerILi192ELi144ELi384ELi128ELb0ELb1ELb1ELb0ELb1ELb1EEEEEEEEEvNT_6ParamsE,"a",@progbits
	.sectionflags	@""
	.align	4
.nv.constant0._ZN7cutlass13device_kernelIN5flash11enable_sm90INS1_16FlashAttnFwdSm90INS1_25CollectiveMainloopFwdSm90ILi2EN4cute5tupleIJNS5_1CILi1EEES8_S8_EEENS6_IJNS7_ILi192EEENS7_ILi144EEENS7_ILi96EEEEEELi96ENS_10bfloat16_tEfNS_4arch4Sm90ELb0ELb0ELb0ELb1ELb0ELb1ELb0ELb0ELb1ELb1ELb0ELb0EEENS1_21CollectiveEpilogueFwdINS6_IJSA_SC_SB_EEES9_SE_SG_Li384ELb1ELb1ELb0ELb0EEENS1_36VarlenDynamicPersistentTileSchedulerILi192ELi144ELi384ELi128ELb0ELb1ELb1ELb0ELb1ELb1EEEEEEEEEvNT_6ParamsE:
	.zero		3584


//--------------------- .nv.constant0._ZN7cutlass13device_kernelIN5flash11enable_sm90INS1_16FlashAttnFwdSm90INS1_25CollectiveMainloopFwdSm90ILi2EN4cute5tupleIJNS5_1CILi1EEES8_S8_EEENS6_IJNS7_ILi192EEENS7_ILi128EEENS7_ILi96EEEEEELi96ENS_10bfloat16_tEfNS_4arch4Sm90ELb0ELb1ELb0ELb0ELb0ELb0ELb0ELb0ELb1ELb1ELb0ELb0EEENS1_21CollectiveEpilogueFwdINS6_IJSA_SC_SB_EEES9_SE_SG_Li384ELb0ELb1ELb0ELb0EEENS1_30DynamicPersistentTileSchedulerILi384ELi128ELb0ELb1ELb1EEEEEEEEEvNT_6ParamsE --------------------------
	.section	.nv.constant0._ZN7cutlass13device_kernelIN5flash11enable_sm90INS1_16FlashAttnFwdSm90INS1_25CollectiveMainloopFwdSm90ILi2EN4cute5tupleIJNS5_1CILi1EEES8_S8_EEENS6_IJNS7_ILi192EEENS7_ILi128EEENS7_ILi96EEEEEELi96ENS_10bfloat16_tEfNS_4arch4Sm90ELb0ELb1ELb0ELb0ELb0ELb0ELb0ELb0ELb1ELb1ELb0ELb0EEENS1_21CollectiveEpilogueFwdINS6_IJSA_SC_SB_EEES9_SE_SG_Li384ELb0ELb1ELb0ELb0EEENS1_30DynamicPersistentTileSchedulerILi384ELi128ELb0ELb1ELb1EEEEEEEEEvNT_6ParamsE,"a",@progbits
	.sectionflags	@""
	.align	4
.nv.constant0._ZN7cutlass13device_kernelIN5flash11enable_sm90INS1_16FlashAttnFwdSm90INS1_25CollectiveMainloopFwdSm90ILi2EN4cute5tupleIJNS5_1CILi1EEES8_S8_EEENS6_IJNS7_ILi192EEENS7_ILi128EEENS7_ILi96EEEEEELi96ENS_10bfloat16_tEfNS_4arch4Sm90ELb0ELb1ELb0ELb0ELb0ELb0ELb0ELb0ELb1ELb1ELb0ELb0EEENS1_21CollectiveEpilogueFwdINS6_IJSA_SC_SB_EEES9_SE_SG_Li384ELb0ELb1ELb0ELb0EEENS1_30DynamicPersistentTileSchedulerILi384ELi128ELb0ELb1ELb1EEEEEEEEEvNT_6ParamsE:
	.zero		3584


//--------------------- .nv.constant0._ZN7cutlass13device_kernelIN5flash11enable_sm90INS1_16FlashAttnFwdSm90INS1_25CollectiveMainloopFwdSm90ILi2EN4cute5tupleIJNS5_1CILi1EEES8_S8_EEENS6_IJNS7_ILi192EEENS7_ILi128EEENS7_ILi96EEEEEELi96ENS_10bfloat16_tEfNS_4arch4Sm90ELb0ELb1ELb0ELb1ELb0ELb0ELb0ELb0ELb1ELb1ELb0ELb0EEENS1_21CollectiveEpilogueFwdINS6_IJSA_SC_SB_EEES9_SE_SG_Li384ELb1ELb1ELb0ELb0EEENS1_36VarlenDynamicPersistentTileSchedulerILi192ELi128ELi384ELi128ELb0ELb1ELb1ELb1ELb0ELb1EEEEEEEEEvNT_6ParamsE --------------------------
	.section	.nv.constant0._ZN7cutlass13device_kernelIN5flash11enable_sm90INS1_16FlashAttnFwdSm90INS1_25CollectiveMainloopFwdSm90ILi2EN4cute5tupleIJNS5_1CILi1EEES8_S8_EEENS6_IJNS7_ILi192EEENS7_ILi128EEENS7_ILi96EEEEEELi96ENS_10bfloat16_tEfNS_4arch4Sm90ELb0ELb1ELb0ELb1ELb0ELb0ELb0ELb0ELb1ELb1ELb0ELb0EEENS1_21CollectiveEpilogueFwdINS6_IJSA_SC_SB_EEES9_SE_SG_Li384ELb1ELb1ELb0ELb0EEENS1_36VarlenDynamicPersistentTileSchedulerILi192ELi128ELi384ELi128ELb0ELb1ELb1ELb1ELb0ELb1EEEEEEEEEvNT_6ParamsE,"a",@progbits
	.sectionflags	@""
	.align	4
.nv.constant0._ZN7cutlass13device_kernelIN5flash11enable_sm90INS1_16FlashAttnFwdSm90INS1_25CollectiveMainloopFwdSm90ILi2EN4cute5tupleIJNS5_1CILi1EEES8_S8_EEENS6_IJNS7_ILi192EEENS7_ILi128EEENS7_ILi96EEEEEELi96ENS_10bfloat16_tEfNS_4arch4Sm90ELb0ELb1ELb0ELb1ELb0ELb0ELb0ELb0ELb1ELb1ELb0ELb0EEENS1_21CollectiveEpilogueFwdINS6_IJSA_SC_SB_EEES9_SE_SG_Li384ELb1ELb1ELb0ELb0EEENS1_36VarlenDynamicPersistentTileSchedulerILi192ELi128ELi384ELi128ELb0ELb1ELb1ELb1ELb0ELb1EEEEEEEEEvNT_6ParamsE:
	.zero		3584


//--------------------- .nv.constant0._ZN7cutlass13device_kernelIN5flash11enable_sm90INS1_16FlashAttnFwdSm90INS1_25CollectiveMainloopFwdSm90ILi2EN4cute5tupleIJNS5_1CILi1EEES8_S8_EEENS6_IJNS7_ILi192EEENS7_ILi128EEENS7_ILi96EEEEEELi96ENS_10bfloat16_tEfNS_4arch4Sm90ELb0ELb1ELb0ELb1ELb0ELb1ELb0ELb0ELb1ELb1ELb0ELb0EEENS1_21CollectiveEpilogueFwdINS6_IJSA_SC_SB_EEES9_SE_SG_Li384ELb1ELb1ELb0ELb0EEENS1_36VarlenDynamicPersistentTileSchedulerILi192ELi128ELi384ELi128ELb0ELb1ELb1ELb1ELb0ELb1EEEEEEEEEvNT_6ParamsE --------------------------
	.section	.nv.constant0._ZN7cutlass13device_kernelIN5flash11enable_sm90INS1_16FlashAttnFwdSm90INS1_25CollectiveMainloopFwdSm90ILi2EN4cute5tupleIJNS5_1CILi1EEES8_S8_EEENS6_IJNS7_ILi192EEENS7_ILi128EEENS7_ILi96EEEEEELi96ENS_10bfloat16_tEfNS_4arch4Sm90ELb0ELb1ELb0ELb1ELb0ELb1ELb0ELb0ELb1ELb1ELb0ELb0EEENS1_21CollectiveEpilogueFwdINS6_IJSA_SC_SB_EEES9_SE_SG_Li384ELb1ELb1ELb0ELb0EEENS1_36VarlenDynamicPersistentTileSchedulerILi192ELi128ELi384ELi128ELb0ELb1ELb1ELb1ELb0ELb1EEEEEEEEEvNT_6ParamsE,"a",@progbits
	.sectionflags	@""
	.align	4
.nv.constant0._ZN7cutlass13device_kernelIN5flash11enable_sm90INS1_16FlashAttnFwdSm90INS1_25CollectiveMainloopFwdSm90ILi2EN4cute5tupleIJNS5_1CILi1EEES8_S8_EEENS6_IJNS7_ILi192EEENS7_ILi128EEENS7_ILi96EEEEEELi96ENS_10bfloat16_tEfNS_4arch4Sm90ELb0ELb1ELb0ELb1ELb0ELb1ELb0ELb0ELb1ELb1ELb0ELb0EEENS1_21CollectiveEpilogueFwdINS6_IJSA_SC_SB_EEES9_SE_SG_Li384ELb1ELb1ELb0ELb0EEENS1_36VarlenDynamicPersistentTileSchedulerILi192ELi128ELi384ELi128ELb0ELb1ELb1ELb1ELb0ELb1EEEEEEEEEvNT_6ParamsE:
	.zero		3584


//--------------------- .nv.constant0._ZN7cutlass13device_kernelIN5flash11enable_sm90INS1_16FlashAttnFwdSm90INS1_25CollectiveMainloopFwdSm90ILi2EN4cute5tupleIJNS5_1CILi1EEES8_S8_EEENS6_IJNS7_ILi192EEENS7_ILi144EEENS7_ILi96EEEEEELi96ENS_10bfloat16_tEfNS_4arch4Sm90ELb1ELb0ELb0ELb0ELb0ELb0ELb0ELb0ELb1ELb1ELb0ELb0EEENS1_21CollectiveEpilogueFwdINS6_IJSA_SC_SB_EEES9_SE_SG_Li384ELb0ELb1ELb0ELb0EEENS1_30DynamicPersistentTileSchedulerILi384ELi128ELb0ELb1ELb1EEEEEEEEEvNT_6ParamsE --------------------------
	.section	.nv.constant0._ZN7cutlass13device_kernelIN5flash11enable_sm90INS1_16FlashAttnFwdSm90INS1_25CollectiveMainloopFwdSm90ILi2EN4cute5tupleIJNS5_1CILi1EEES8_S8_EEENS6_IJNS7_ILi192EEENS7_ILi144EEENS7_ILi96EEEEEELi96ENS_10bfloat16_tEfNS_4arch4Sm90ELb1ELb0ELb0ELb0ELb0ELb0ELb0ELb0ELb1ELb1ELb0ELb0EEENS1_21CollectiveEpilogueFwdINS6_IJSA_SC_SB_EEES9_SE_SG_Li384ELb0ELb1ELb0ELb0EEENS1_30DynamicPersistentTileSchedulerILi384ELi128ELb0ELb1ELb1EEEEEEEEEvNT_6ParamsE,"a",@progbits
	.sectionflags	@""
	.align	4
.nv.constant0._ZN7cutlass13device_kernelIN5flash11enable_sm90INS1_16FlashAttnFwdSm90INS1_25CollectiveMainloopFwdSm90ILi2EN4cute5tupleIJNS5_1CILi1EEES8_S8_EEENS6_IJNS7_ILi192EEENS7_ILi144EEENS7_ILi96EEEEEELi96ENS_10bfloat16_tEfNS_4arch4Sm90ELb1ELb0ELb0ELb0ELb0ELb0ELb0ELb0ELb1ELb1ELb0ELb0EEENS1_21CollectiveEpilogueFwdINS6_IJSA_SC_SB_EEES9_SE_SG_Li384ELb0ELb1ELb0ELb0EEENS1_30DynamicPersistentTileSchedulerILi384ELi128ELb0ELb1ELb1EEEEEEEEEvNT_6ParamsE:
	.zero		3584


//--------------------- .nv.constant0._ZN7cutlass13device_kernelIN5flash11enable_sm90INS1_16FlashAttnFwdSm90INS1_25CollectiveMainloopFwdSm90ILi2EN4cute5tupleIJNS5_1CILi1EEES8_S8_EEENS6_IJNS7_ILi192EEENS7_ILi144EEENS7_ILi96EEEEEELi96ENS_10bfloat16_tEfNS_4arch4Sm90ELb1ELb0ELb0ELb1ELb0ELb0ELb0ELb0ELb1ELb1ELb0ELb0EEENS1_21CollectiveEpilogueFwdINS6_IJSA_SC_SB_EEES9_SE_SG_Li384ELb1ELb1ELb0ELb0EEENS1_36VarlenDynamicPersistentTileSchedulerILi192ELi144ELi384ELi128ELb0ELb1ELb1ELb1ELb1ELb1EEEEEEEEEvNT_6ParamsE --------------------------
	.section	.nv.constant0._ZN7cutlass13device_kernelIN5flash11enable_sm90INS1_16FlashAttnFwdSm90INS1_25CollectiveMainloopFwdSm90ILi2EN4cute5tupleIJNS5_1CILi1EEES8_S8_EEENS6_IJNS7_ILi192EEENS7_ILi144EEENS7_ILi96EEEEEELi96ENS_10bfloat16_tEfNS_4arch4Sm90ELb1ELb0ELb0ELb1ELb0ELb0ELb0ELb0ELb1ELb1ELb0ELb0EEENS1_21CollectiveEpilogueFwdINS6_IJSA_SC_SB_EEES9_SE_SG_Li384ELb1ELb1ELb0ELb0EEENS1_36VarlenDynamicPersistentTileSchedulerILi192ELi144ELi384ELi128ELb0ELb1ELb1ELb1ELb1ELb1EEEEEEEEEvNT_6ParamsE,"a",@progbits
	.sectionflags	@""
	.align	4
.nv.constant0._ZN7cutlass13device_kernelIN5flash11enable_sm90INS1_16FlashAttnFwdSm90INS1_25CollectiveMainloopFwdSm90ILi2EN4cute5tupleIJNS5_1CILi1EEES8_S8_EEENS6_IJNS7_ILi192EEENS7_ILi144EEENS7_ILi96EEEEEELi96ENS_10bfloat16_tEfNS_4arch4Sm90ELb1ELb0ELb0ELb1ELb0ELb0ELb0ELb0ELb1ELb1ELb0ELb0EEENS1_21CollectiveEpilogueFwdINS6_IJSA_SC_SB_EEES9_SE_SG_Li384ELb1ELb1ELb0ELb0EEENS1_36VarlenDynamicPersistentTileSchedulerILi192ELi144ELi384ELi128ELb0ELb1ELb1ELb1ELb1ELb1EEEEEEEEEvNT_6ParamsE:
	.zero		3584


//--------------------- .nv.constant0._ZN7cutlass13device_kernelIN5flash11enable_sm90INS1_16FlashAttnFwdSm90INS1_25CollectiveMainloopFwdSm90ILi2EN4cute5tupleIJNS5_1CILi1EEES8_S8_EEENS6_IJNS7_ILi192EEENS7_ILi144EEENS7_ILi96EEEEEELi96ENS_10bfloat16_tEfNS_4arch4Sm90ELb1ELb0ELb0ELb1ELb0ELb1ELb0ELb0ELb1ELb1ELb0ELb0EEENS1_21CollectiveEpilogueFwdINS6_IJSA_SC_SB_EEES9_SE_SG_Li384ELb1ELb1ELb0ELb0EEENS1_36VarlenDynamicPersistentTileSchedulerILi192ELi144ELi384ELi128ELb0ELb1ELb1ELb1ELb1ELb1EEEEEEEEEvNT_6ParamsE --------------------------
	.section	.nv.constant0._ZN7cutlass13device_kernelIN5flash11enable_sm90INS1_16FlashAttnFwdSm90INS1_25CollectiveMainloopFwdSm90ILi2EN4cute5tupleIJNS5_1CILi1EEES8_S8_EEENS6_IJNS7_ILi192EEENS7_ILi144EEENS7_ILi96EEEEEELi96ENS_10bfloat16_tEfNS_4arch4Sm90ELb1ELb0ELb0ELb1ELb0ELb1ELb0ELb0ELb1ELb1ELb0ELb0EEENS1_21CollectiveEpilogueFwdINS6_IJSA_SC_SB_EEES9_SE_SG_Li384ELb1ELb1ELb0ELb0EEENS1_36VarlenDynamicPersistentTileSchedulerILi192ELi144ELi384ELi128ELb0ELb1ELb1ELb1ELb1ELb1EEEEEEEEEvNT_6ParamsE,"a",@progbits
	.sectionflags	@""
	.align	4
.nv.constant0._ZN7cutlass13device_kernelIN5flash11enable_sm90INS1_16FlashAttnFwdSm90INS1_25CollectiveMainloopFwdSm90ILi2EN4cute5tupleIJNS5_1CILi1EEES8_S8_EEENS6_IJNS7_ILi192EEENS7_ILi144EEENS7_ILi96EEEEEELi96ENS_10bfloat16_tEfNS_4arch4Sm90ELb1ELb0ELb0ELb1ELb0ELb1ELb0ELb0ELb1ELb1ELb0ELb0EEENS1_21CollectiveEpilogueFwdINS6_IJSA_SC_SB_EEES9_SE_SG_Li384ELb1ELb1ELb0ELb0EEENS1_36VarlenDynamicPersistentTileSchedulerILi192ELi144ELi384ELi128ELb0ELb1ELb1ELb1ELb1ELb1EEEEEEEEEvNT_6ParamsE:
	.zero		3584


//--------------------- SYMBOLS --------------------------

	.type		.nv.reservedSmem.offset0,@object
	.size		.nv.reservedSmem.offset0,0x4
